	.target	sm_100a

	.elftype	@"ET_EXEC"


//--------------------- .note.nv.tkinfo           --------------------------
	.section	.note.nv.tkinfo,"",@"SHT_NOTE"
	.sectionflags	@"SHF_NOTE_NV_TKINFO"
	.tkinfo
        /*0018*/ 	.word	0x00000002
        /*0030*/ 	.string	""
        /*0030*/ 	.string	"ptxas"
        /*0030*/ 	.string	"Cuda compilation tools, release 13.0, V13.0.88"
        /*0030*/ 	.string	"Build cuda_13.0.r13.0/compiler.36424714_0"
        /*0030*/ 	.string	"-arch sm_100a -m 64 "



//--------------------- .note.nv.cuinfo           --------------------------
	.section	.note.nv.cuinfo,"",@"SHT_NOTE"
	.sectionflags	@"SHF_NOTE_NV_CUINFO"
        /*0018*/ 	.short	0x0002
        /*001a*/ 	.short	0x0064
        /*001c*/ 	.short	0x0082
	.zero		2


//--------------------- .nv.info                  --------------------------
	.section	.nv.info,"",@"SHT_CUDA_INFO"
	.align	4


	//----- nvinfo : EIATTR_REGCOUNT
	.align		4
        /*0000*/ 	.byte	0x04, 0x2f
        /*0002*/ 	.short	(.L_12 - .L_11)
	.align		4
.L_11:
        /*0004*/ 	.word	index@(_Z23InitializeMatrix_kernelPdiiii)
        /*0008*/ 	.word	0x0000000a


	//----- nvinfo : EIATTR_FRAME_SIZE
	.align		4
.L_12:
        /*000c*/ 	.byte	0x04, 0x11
        /*000e*/ 	.short	(.L_14 - .L_13)
	.align		4
.L_13:
        /*0010*/ 	.word	index@(_Z23InitializeMatrix_kernelPdiiii)
        /*0014*/ 	.word	0x00000000


	//----- nvinfo : EIATTR_REGCOUNT
	.align		4
.L_14:
        /*0018*/ 	.byte	0x04, 0x2f
        /*001a*/ 	.short	(.L_16 - .L_15)
	.align		4
.L_15:
        /*001c*/ 	.word	index@(_Z20ReferenceSyrk_kerneliidPKdidPdi)
        /*0020*/ 	.word	0x00000020


	//----- nvinfo : EIATTR_FRAME_SIZE
	.align		4
.L_16:
        /*0024*/ 	.byte	0x04, 0x11
        /*0026*/ 	.short	(.L_18 - .L_17)
	.align		4
.L_17:
        /*0028*/ 	.word	index@(_Z20ReferenceSyrk_kerneliidPKdidPdi)
        /*002c*/ 	.word	0x00000000


	//----- nvinfo : EIATTR_REGCOUNT
	.align		4
.L_18:
        /*0030*/ 	.byte	0x04, 0x2f
        /*0032*/ 	.short	(.L_20 - .L_19)
	.align		4
.L_19:
        /*0034*/ 	.word	index@(_ZN7cutlass6KernelINS_4gemm6kernel14RankKUniversalINS1_11threadblock13MmaMultistageINS1_9GemmShapeILi16ELi32ELi16EEENS_9transform11threadblock28PredicatedTileAccessIteratorINS_11MatrixShapeILi16ELi16EEEdNS_6layout11ColumnMajorELi1ENS8_31PitchLinearWarpStripedThreadMapINS_16PitchLinearShapeILi16ELi16EEELi64ENSG_ILi16ELi2EEELi1EEENS_5ArrayIdLi1ELb1EEELb0ENSD_9NoPermuteEEENS9_25RegularTileAccessIteratorISC_dNSD_43ColumnMajorTensorOpMultiplicandCongruous64bELi1ESJ_Li8EEELNS_4arch14CacheOperation4KindE0ENSA_INSB_ILi16ELi32EEEdNSD_8RowMajorELi0ENSF_INSG_ILi32ELi16EEELi64ESI_Li1EEESL_Lb0ESM_EENSO_ISU_dNSD_40RowMajorTensorOpMultiplicandCongruous64bELi0ESX_Li8EEELST_0EdSV_NS4_9MmaPolicyINS1_4warp11MmaTensorOpINS6_ILi16ELi16ELi16EEEdSP_dSZ_dSV_NS12_17MmaTensorOpPolicyINSR_3MmaINS6_ILi8ELi8ELi4EEELi32EdSV_dSE_dSV_NSR_13OpMultiplyAddEEENSB_ILi1ELi1EEEEELi1ELb0EbEENSB_ILi0ELi0EEES1D_Li1EEELi5ELNS1_23SharedMemoryClearOptionE0EbEENS_8epilogue11threadblock8EpilogueIS7_S1C_Li1ENS1I_27PredicatedTileIteratorBlas3INS1I_26OutputTileOptimalThreadMapINS1I_15OutputTileShapeILi32ELi8ELi1ELi1ELi1EEENS1M_ILi1ELi2ELi1ELi1ELi2EEELi64ELi1ELi64EEEdLNS_8BlasModeE1EEENS1H_4warp24FragmentIteratorTensorOpIS14_S17_dNSK_IdLi2ELb1EEESV_EENS1S_20TileIteratorTensorOpIS14_S17_dSV_EENS1I_18SharedLoadIteratorINS1P_18CompactedThreadMapEdLi8EEENS1H_6thread17LinearCombinationIdLi1EddLNS21_9ScaleType4KindE0ELNS_15FloatRoundStyleE2EdEENSB_ILi0ELi4EEELi1ELi1EEENS4_30GemmIdentityThreadblockSwizzleILi8EEELNS_8FillModeE2EEEEEvNT_6ParamsE)
        /*0038*/ 	.word	0x00000040


	//----- nvinfo : EIATTR_FRAME_SIZE
	.align		4
.L_20:
        /*003c*/ 	.byte	0x04, 0x11
        /*003e*/ 	.short	(.L_22 - .L_21)
	.align		4
.L_21:
        /*0040*/ 	.word	index@($__internal_0_$__cuda_sm20_div_u64)
        /*0044*/ 	.word	0x00000000


	//----- nvinfo : EIATTR_FRAME_SIZE
	.align		4
.L_22:
        /*0048*/ 	.byte	0x04, 0x11
        /*004a*/ 	.short	(.L_24 - .L_23)
	.align		4
.L_23:
        /*004c*/ 	.word	index@(_ZN7cutlass6KernelINS_4gemm6kernel14RankKUniversalINS1_11threadblock13MmaMultistageINS1_9GemmShapeILi16ELi32ELi16EEENS_9transform11threadblock28PredicatedTileAccessIteratorINS_11MatrixShapeILi16ELi16EEEdNS_6layout11ColumnMajorELi1ENS8_31PitchLinearWarpStripedThreadMapINS_16PitchLinearShapeILi16ELi16EEELi64ENSG_ILi16ELi2EEELi1EEENS_5ArrayIdLi1ELb1EEELb0ENSD_9NoPermuteEEENS9_25RegularTileAccessIteratorISC_dNSD_43ColumnMajorTensorOpMultiplicandCongruous64bELi1ESJ_Li8EEELNS_4arch14CacheOperation4KindE0ENSA_INSB_ILi16ELi32EEEdNSD_8RowMajorELi0ENSF_INSG_ILi32ELi16EEELi64ESI_Li1EEESL_Lb0ESM_EENSO_ISU_dNSD_40RowMajorTensorOpMultiplicandCongruous64bELi0ESX_Li8EEELST_0EdSV_NS4_9MmaPolicyINS1_4warp11MmaTensorOpINS6_ILi16ELi16ELi16EEEdSP_dSZ_dSV_NS12_17MmaTensorOpPolicyINSR_3MmaINS6_ILi8ELi8ELi4EEELi32EdSV_dSE_dSV_NSR_13OpMultiplyAddEEENSB_ILi1ELi1EEEEELi1ELb0EbEENSB_ILi0ELi0EEES1D_Li1EEELi5ELNS1_23SharedMemoryClearOptionE0EbEENS_8epilogue11threadblock8EpilogueIS7_S1C_Li1ENS1I_27PredicatedTileIteratorBlas3INS1I_26OutputTileOptimalThreadMapINS1I_15OutputTileShapeILi32ELi8ELi1ELi1ELi1EEENS1M_ILi1ELi2ELi1ELi1ELi2EEELi64ELi1ELi64EEEdLNS_8BlasModeE1EEENS1H_4warp24FragmentIteratorTensorOpIS14_S17_dNSK_IdLi2ELb1EEESV_EENS1S_20TileIteratorTensorOpIS14_S17_dSV_EENS1I_18SharedLoadIteratorINS1P_18CompactedThreadMapEdLi8EEENS1H_6thread17LinearCombinationIdLi1EddLNS21_9ScaleType4KindE0ELNS_15FloatRoundStyleE2EdEENSB_ILi0ELi4EEELi1ELi1EEENS4_30GemmIdentityThreadblockSwizzleILi8EEELNS_8FillModeE2EEEEEvNT_6ParamsE)
        /*0050*/ 	.word	0x00000000


	//----- nvinfo : EIATTR_MIN_STACK_SIZE
	.align		4
.L_24:
        /*0054*/ 	.byte	0x04, 0x12
        /*0056*/ 	.short	(.L_26 - .L_25)
	.align		4
.L_25:
        /*0058*/ 	.word	index@(_ZN7cutlass6KernelINS_4gemm6kernel14RankKUniversalINS1_11threadblock13MmaMultistageINS1_9GemmShapeILi16ELi32ELi16EEENS_9transform11threadblock28PredicatedTileAccessIteratorINS_11MatrixShapeILi16ELi16EEEdNS_6layout11ColumnMajorELi1ENS8_31PitchLinearWarpStripedThreadMapINS_16PitchLinearShapeILi16ELi16EEELi64ENSG_ILi16ELi2EEELi1EEENS_5ArrayIdLi1ELb1EEELb0ENSD_9NoPermuteEEENS9_25RegularTileAccessIteratorISC_dNSD_43ColumnMajorTensorOpMultiplicandCongruous64bELi1ESJ_Li8EEELNS_4arch14CacheOperation4KindE0ENSA_INSB_ILi16ELi32EEEdNSD_8RowMajorELi0ENSF_INSG_ILi32ELi16EEELi64ESI_Li1EEESL_Lb0ESM_EENSO_ISU_dNSD_40RowMajorTensorOpMultiplicandCongruous64bELi0ESX_Li8EEELST_0EdSV_NS4_9MmaPolicyINS1_4warp11MmaTensorOpINS6_ILi16ELi16ELi16EEEdSP_dSZ_dSV_NS12_17MmaTensorOpPolicyINSR_3MmaINS6_ILi8ELi8ELi4EEELi32EdSV_dSE_dSV_NSR_13OpMultiplyAddEEENSB_ILi1ELi1EEEEELi1ELb0EbEENSB_ILi0ELi0EEES1D_Li1EEELi5ELNS1_23SharedMemoryClearOptionE0EbEENS_8epilogue11threadblock8EpilogueIS7_S1C_Li1ENS1I_27PredicatedTileIteratorBlas3INS1I_26OutputTileOptimalThreadMapINS1I_15OutputTileShapeILi32ELi8ELi1ELi1ELi1EEENS1M_ILi1ELi2ELi1ELi1ELi2EEELi64ELi1ELi64EEEdLNS_8BlasModeE1EEENS1H_4warp24FragmentIteratorTensorOpIS14_S17_dNSK_IdLi2ELb1EEESV_EENS1S_20TileIteratorTensorOpIS14_S17_dSV_EENS1I_18SharedLoadIteratorINS1P_18CompactedThreadMapEdLi8EEENS1H_6thread17LinearCombinationIdLi1EddLNS21_9ScaleType4KindE0ELNS_15FloatRoundStyleE2EdEENSB_ILi0ELi4EEELi1ELi1EEENS4_30GemmIdentityThreadblockSwizzleILi8EEELNS_8FillModeE2EEEEEvNT_6ParamsE)
        /*005c*/ 	.word	0x00000000


	//----- nvinfo : EIATTR_MIN_STACK_SIZE
	.align		4
.L_26:
        /*0060*/ 	.byte	0x04, 0x12
        /*0062*/ 	.short	(.L_28 - .L_27)
	.align		4
.L_27:
        /*0064*/ 	.word	index@(_Z20ReferenceSyrk_kerneliidPKdidPdi)
        /*0068*/ 	.word	0x00000000


	//----- nvinfo : EIATTR_MIN_STACK_SIZE
	.align		4
.L_28:
        /*006c*/ 	.byte	0x04, 0x12
        /*006e*/ 	.short	(.L_30 - .L_29)
	.align		4
.L_29:
        /*0070*/ 	.word	index@(_Z23InitializeMatrix_kernelPdiiii)
        /*0074*/ 	.word	0x00000000
.L_30:


//--------------------- .nv.compat                --------------------------
	.section	.nv.compat,"",@"SHT_CUDA_COMPAT_INFO"
	.align	4
        /*0000*/ 	.byte	0x02, 0x09, 0x01, 0x00, 0x02, 0x02, 0x01, 0x00, 0x02, 0x05, 0x05, 0x00, 0x03, 0x07, 0x01, 0x01
        /*0010*/ 	.byte	0x02, 0x03, 0x00, 0x00, 0x02, 0x06, 0x01, 0x00, 0x04, 0x0b, 0x08, 0x00, 0x01, 0x00, 0x00, 0x00
        /*0020*/ 	.byte	0x00, 0x00, 0x00, 0x00


//--------------------- .nv.info._ZN7cutlass6KernelINS_4gemm6kernel14RankKUniversalINS1_11threadblock13MmaMultistageINS1_9GemmShapeILi16ELi32ELi16EEENS_9transform11threadblock28PredicatedTileAccessIteratorINS_11MatrixShapeILi16ELi16EEEdNS_6layout11ColumnMajorELi1ENS8_31PitchLinearWarpStripedThreadMapINS_16PitchLinearShapeILi16ELi16EEELi64ENSG_ILi16ELi2EEELi1EEENS_5ArrayIdLi1ELb1EEELb0ENSD_9NoPermuteEEENS9_25RegularTileAccessIteratorISC_dNSD_43ColumnMajorTensorOpMultiplicandCongruous64bELi1ESJ_Li8EEELNS_4arch14CacheOperation4KindE0ENSA_INSB_ILi16ELi32EEEdNSD_8RowMajorELi0ENSF_INSG_ILi32ELi16EEELi64ESI_Li1EEESL_Lb0ESM_EENSO_ISU_dNSD_40RowMajorTensorOpMultiplicandCongruous64bELi0ESX_Li8EEELST_0EdSV_NS4_9MmaPolicyINS1_4warp11MmaTensorOpINS6_ILi16ELi16ELi16EEEdSP_dSZ_dSV_NS12_17MmaTensorOpPolicyINSR_3MmaINS6_ILi8ELi8ELi4EEELi32EdSV_dSE_dSV_NSR_13OpMultiplyAddEEENSB_ILi1ELi1EEEEELi1ELb0EbEENSB_ILi0ELi0EEES1D_Li1EEELi5ELNS1_23SharedMemoryClearOptionE0EbEENS_8epilogue11threadblock8EpilogueIS7_S1C_Li1ENS1I_27PredicatedTileIteratorBlas3INS1I_26OutputTileOptimalThreadMapINS1I_15OutputTileShapeILi32ELi8ELi1ELi1ELi1EEENS1M_ILi1ELi2ELi1ELi1ELi2EEELi64ELi1ELi64EEEdLNS_8BlasModeE1EEENS1H_4warp24FragmentIteratorTensorOpIS14_S17_dNSK_IdLi2ELb1EEESV_EENS1S_20TileIteratorTensorOpIS14_S17_dSV_EENS1I_18SharedLoadIteratorINS1P_18CompactedThreadMapEdLi8EEENS1H_6thread17LinearCombinationIdLi1EddLNS21_9ScaleType4KindE0ELNS_15FloatRoundStyleE2EdEENSB_ILi0ELi4EEELi1ELi1EEENS4_30GemmIdentityThreadblockSwizzleILi8EEELNS_8FillModeE2EEEEEvNT_6ParamsE --------------------------
	.section	.nv.info._ZN7cutlass6KernelINS_4gemm6kernel14RankKUniversalINS1_11threadblock13MmaMultistageINS1_9GemmShapeILi16ELi32ELi16EEENS_9transform11threadblock28PredicatedTileAccessIteratorINS_11MatrixShapeILi16ELi16EEEdNS_6layout11ColumnMajorELi1ENS8_31PitchLinearWarpStripedThreadMapINS_16PitchLinearShapeILi16ELi16EEELi64ENSG_ILi16ELi2EEELi1EEENS_5ArrayIdLi1ELb1EEELb0ENSD_9NoPermuteEEENS9_25RegularTileAccessIteratorISC_dNSD_43ColumnMajorTensorOpMultiplicandCongruous64bELi1ESJ_Li8EEELNS_4arch14CacheOperation4KindE0ENSA_INSB_ILi16ELi32EEEdNSD_8RowMajorELi0ENSF_INSG_ILi32ELi16EEELi64ESI_Li1EEESL_Lb0ESM_EENSO_ISU_dNSD_40RowMajorTensorOpMultiplicandCongruous64bELi0ESX_Li8EEELST_0EdSV_NS4_9MmaPolicyINS1_4warp11MmaTensorOpINS6_ILi16ELi16ELi16EEEdSP_dSZ_dSV_NS12_17MmaTensorOpPolicyINSR_3MmaINS6_ILi8ELi8ELi4EEELi32EdSV_dSE_dSV_NSR_13OpMultiplyAddEEENSB_ILi1ELi1EEEEELi1ELb0EbEENSB_ILi0ELi0EEES1D_Li1EEELi5ELNS1_23SharedMemoryClearOptionE0EbEENS_8epilogue11threadblock8EpilogueIS7_S1C_Li1ENS1I_27PredicatedTileIteratorBlas3INS1I_26OutputTileOptimalThreadMapINS1I_15OutputTileShapeILi32ELi8ELi1ELi1ELi1EEENS1M_ILi1ELi2ELi1ELi1ELi2EEELi64ELi1ELi64EEEdLNS_8BlasModeE1EEENS1H_4warp24FragmentIteratorTensorOpIS14_S17_dNSK_IdLi2ELb1EEESV_EENS1S_20TileIteratorTensorOpIS14_S17_dSV_EENS1I_18SharedLoadIteratorINS1P_18CompactedThreadMapEdLi8EEENS1H_6thread17LinearCombinationIdLi1EddLNS21_9ScaleType4KindE0ELNS_15FloatRoundStyleE2EdEENSB_ILi0ELi4EEELi1ELi1EEENS4_30GemmIdentityThreadblockSwizzleILi8EEELNS_8FillModeE2EEEEEvNT_6ParamsE,"",@"SHT_CUDA_INFO"
	.sectionflags	@""
	.align	4


	//----- nvinfo : EIATTR_CUDA_API_VERSION
	.align		4
        /*0000*/ 	.byte	0x04, 0x37
        /*0002*/ 	.short	(.L_32 - .L_31)
.L_31:
        /*0004*/ 	.word	0x00000082


	//----- nvinfo : EIATTR_KPARAM_INFO
	.align		4
.L_32:
        /*0008*/ 	.byte	0x04, 0x17
        /*000a*/ 	.short	(.L_34 - .L_33)
.L_33:
        /*000c*/ 	.word	0x00000000
        /*0010*/ 	.short	0x0000
        /*0012*/ 	.short	0x0000
        /*0014*/ 	.byte	0x00, 0xf0, 0xc1, 0x05


	//----- nvinfo : EIATTR_SPARSE_MMA_MASK
	.align		4
.L_34:
        /*0018*/ 	.byte	0x03, 0x50
        /*001a*/ 	.short	0x0000


	//----- nvinfo : EIATTR_MAXREG_COUNT
	.align		4
        /*001c*/ 	.byte	0x03, 0x1b
        /*001e*/ 	.short	0x00ff


	//----- nvinfo : EIATTR_NUM_BARRIERS
	.align		4
        /*0020*/ 	.byte	0x02, 0x4c
        /*0022*/ 	.byte	0x01
	.zero		1


	//----- nvinfo : EIATTR_MERCURY_ISA_VERSION
	.align		4
        /*0024*/ 	.byte	0x03, 0x5f
        /*0026*/ 	.short	0x0101


	//----- nvinfo : EIATTR_COOP_GROUP_MASK_REGIDS
	.align		4
        /*0028*/ 	.byte	0x04, 0x29
        /*002a*/ 	.short	(.L_36 - .L_35)


	//   ....[0]....
.L_35:
        /*002c*/ 	.word	0xffffffff


	//----- nvinfo : EIATTR_COOP_GROUP_INSTR_OFFSETS
	.align		4
.L_36:
        /*0030*/ 	.byte	0x04, 0x28
        /*0032*/ 	.short	(.L_38 - .L_37)


	//   ....[0]....
.L_37:
        /*0034*/ 	.word	0x000006e0


	//----- nvinfo : EIATTR_VRC_CTA_INIT_COUNT
	.align		4
.L_38:
        /*0038*/ 	.byte	0x02, 0x4a
	.zero		1
	.zero		1


	//----- nvinfo : EIATTR_EXIT_INSTR_OFFSETS
	.align		4
        /*003c*/ 	.byte	0x04, 0x1c
        /*003e*/ 	.short	(.L_40 - .L_39)


	//   ....[0]....
.L_39:
        /*0040*/ 	.word	0x00000160


	//   ....[1]....
        /*0044*/ 	.word	0x000001c0


	//   ....[2]....
        /*0048*/ 	.word	0x00009850


	//   ....[3]....
        /*004c*/ 	.word	0x000098c0


	//   ....[4]....
        /*0050*/ 	.word	0x00009980


	//----- nvinfo : EIATTR_CRS_STACK_SIZE
	.align		4
.L_40:
        /*0054*/ 	.byte	0x04, 0x1e
        /*0056*/ 	.short	(.L_42 - .L_41)
.L_41:
        /*0058*/ 	.word	0x00000000


	//----- nvinfo : EIATTR_CBANK_PARAM_SIZE
	.align		4
.L_42:
        /*005c*/ 	.byte	0x03, 0x19
        /*005e*/ 	.short	0x0170


	//----- nvinfo : EIATTR_PARAM_CBANK
	.align		4
        /*0060*/ 	.byte	0x04, 0x0a
        /*0062*/ 	.short	(.L_44 - .L_43)
	.align		4
.L_43:
        /*0064*/ 	.word	index@(.nv.constant0._ZN7cutlass6KernelINS_4gemm6kernel14RankKUniversalINS1_11threadblock13MmaMultistageINS1_9GemmShapeILi16ELi32ELi16EEENS_9transform11threadblock28PredicatedTileAccessIteratorINS_11MatrixShapeILi16ELi16EEEdNS_6layout11ColumnMajorELi1ENS8_31PitchLinearWarpStripedThreadMapINS_16PitchLinearShapeILi16ELi16EEELi64ENSG_ILi16ELi2EEELi1EEENS_5ArrayIdLi1ELb1EEELb0ENSD_9NoPermuteEEENS9_25RegularTileAccessIteratorISC_dNSD_43ColumnMajorTensorOpMultiplicandCongruous64bELi1ESJ_Li8EEELNS_4arch14CacheOperation4KindE0ENSA_INSB_ILi16ELi32EEEdNSD_8RowMajorELi0ENSF_INSG_ILi32ELi16EEELi64ESI_Li1EEESL_Lb0ESM_EENSO_ISU_dNSD_40RowMajorTensorOpMultiplicandCongruous64bELi0ESX_Li8EEELST_0EdSV_NS4_9MmaPolicyINS1_4warp11MmaTensorOpINS6_ILi16ELi16ELi16EEEdSP_dSZ_dSV_NS12_17MmaTensorOpPolicyINSR_3MmaINS6_ILi8ELi8ELi4EEELi32EdSV_dSE_dSV_NSR_13OpMultiplyAddEEENSB_ILi1ELi1EEEEELi1ELb0EbEENSB_ILi0ELi0EEES1D_Li1EEELi5ELNS1_23SharedMemoryClearOptionE0EbEENS_8epilogue11threadblock8EpilogueIS7_S1C_Li1ENS1I_27PredicatedTileIteratorBlas3INS1I_26OutputTileOptimalThreadMapINS1I_15OutputTileShapeILi32ELi8ELi1ELi1ELi1EEENS1M_ILi1ELi2ELi1ELi1ELi2EEELi64ELi1ELi64EEEdLNS_8BlasModeE1EEENS1H_4warp24FragmentIteratorTensorOpIS14_S17_dNSK_IdLi2ELb1EEESV_EENS1S_20TileIteratorTensorOpIS14_S17_dSV_EENS1I_18SharedLoadIteratorINS1P_18CompactedThreadMapEdLi8EEENS1H_6thread17LinearCombinationIdLi1EddLNS21_9ScaleType4KindE0ELNS_15FloatRoundStyleE2EdEENSB_ILi0ELi4EEELi1ELi1EEENS4_30GemmIdentityThreadblockSwizzleILi8EEELNS_8FillModeE2EEEEEvNT_6ParamsE)
        /*0068*/ 	.short	0x0380
        /*006a*/ 	.short	0x0170


	//----- nvinfo : EIATTR_SW_WAR
	.align		4
.L_44:
        /*006c*/ 	.byte	0x04, 0x36
        /*006e*/ 	.short	(.L_46 - .L_45)
.L_45:
        /*0070*/ 	.word	0x00000008
.L_46:


//--------------------- .nv.info._Z20ReferenceSyrk_kerneliidPKdidPdi --------------------------
	.section	.nv.info._Z20ReferenceSyrk_kerneliidPKdidPdi,"",@"SHT_CUDA_INFO"
	.sectionflags	@""
	.align	4


	//----- nvinfo : EIATTR_CUDA_API_VERSION
	.align		4
        /*0000*/ 	.byte	0x04, 0x37
        /*0002*/ 	.short	(.L_48 - .L_47)
.L_47:
        /*0004*/ 	.word	0x00000082


	//----- nvinfo : EIATTR_KPARAM_INFO
	.align		4
.L_48:
        /*0008*/ 	.byte	0x04, 0x17
        /*000a*/ 	.short	(.L_50 - .L_49)
.L_49:
        /*000c*/ 	.word	0x00000000
        /*0010*/ 	.short	0x0007
        /*0012*/ 	.short	0x0030
        /*0014*/ 	.byte	0x00, 0xf0, 0x11, 0x00


	//----- nvinfo : EIATTR_KPARAM_INFO
	.align		4
.L_50:
        /*0018*/ 	.byte	0x04, 0x17
        /*001a*/ 	.short	(.L_52 - .L_51)
.L_51:
        /*001c*/ 	.word	0x00000000
        /*0020*/ 	.short	0x0006
        /*0022*/ 	.short	0x0028
        /*0024*/ 	.byte	0x00, 0xf5, 0x21, 0x00


	//----- nvinfo : EIATTR_KPARAM_INFO
	.align		4
.L_52:
        /*0028*/ 	.byte	0x04, 0x17
        /*002a*/ 	.short	(.L_54 - .L_53)
.L_53:
        /*002c*/ 	.word	0x00000000
        /*0030*/ 	.short	0x0005
        /*0032*/ 	.short	0x0020
        /*0034*/ 	.byte	0x00, 0xf0, 0x21, 0x00


	//----- nvinfo : EIATTR_KPARAM_INFO
	.align		4
.L_54:
        /*0038*/ 	.byte	0x04, 0x17
        /*003a*/ 	.short	(.L_56 - .L_55)
.L_55:
        /*003c*/ 	.word	0x00000000
        /*0040*/ 	.short	0x0004
        /*0042*/ 	.short	0x0018
        /*0044*/ 	.byte	0x00, 0xf0, 0x11, 0x00


	//----- nvinfo : EIATTR_KPARAM_INFO
	.align		4
.L_56:
        /*0048*/ 	.byte	0x04, 0x17
        /*004a*/ 	.short	(.L_58 - .L_57)
.L_57:
        /*004c*/ 	.word	0x00000000
        /*0050*/ 	.short	0x0003
        /*0052*/ 	.short	0x0010
        /*0054*/ 	.byte	0x00, 0xf5, 0x21, 0x00


	//----- nvinfo : EIATTR_KPARAM_INFO
	.align		4
.L_58:
        /*0058*/ 	.byte	0x04, 0x17
        /*005a*/ 	.short	(.L_60 - .L_59)
.L_59:
        /*005c*/ 	.word	0x00000000
        /*0060*/ 	.short	0x0002
        /*0062*/ 	.short	0x0008
        /*0064*/ 	.byte	0x00, 0xf0, 0x21, 0x00


	//----- nvinfo : EIATTR_KPARAM_INFO
	.align		4
.L_60:
        /*0068*/ 	.byte	0x04, 0x17
        /*006a*/ 	.short	(.L_62 - .L_61)
.L_61:
        /*006c*/ 	.word	0x00000000
        /*0070*/ 	.short	0x0001
        /*0072*/ 	.short	0x0004
        /*0074*/ 	.byte	0x00, 0xf0, 0x11, 0x00


	//----- nvinfo : EIATTR_KPARAM_INFO
	.align		4
.L_62:
        /*0078*/ 	.byte	0x04, 0x17
        /*007a*/ 	.short	(.L_64 - .L_63)
.L_63:
        /*007c*/ 	.word	0x00000000
        /*0080*/ 	.short	0x0000
        /*0082*/ 	.short	0x0000
        /*0084*/ 	.byte	0x00, 0xf0, 0x11, 0x00


	//----- nvinfo : EIATTR_SPARSE_MMA_MASK
	.align		4
.L_64:
        /*0088*/ 	.byte	0x03, 0x50
        /*008a*/ 	.short	0x0000


	//----- nvinfo : EIATTR_MAXREG_COUNT
	.align		4
        /*008c*/ 	.byte	0x03, 0x1b
        /*008e*/ 	.short	0x00ff


	//----- nvinfo : EIATTR_MERCURY_ISA_VERSION
	.align		4
        /*0090*/ 	.byte	0x03, 0x5f
        /*0092*/ 	.short	0x0101


	//----- nvinfo : EIATTR_VRC_CTA_INIT_COUNT
	.align		4
        /*0094*/ 	.byte	0x02, 0x4a
	.zero		1
	.zero		1


	//----- nvinfo : EIATTR_EXIT_INSTR_OFFSETS
	.align		4
        /*0098*/ 	.byte	0x04, 0x1c
        /*009a*/ 	.short	(.L_66 - .L_65)


	//   ....[0]....
.L_65:
        /*009c*/ 	.word	0x000000d0


	//   ....[1]....
        /*00a0*/ 	.word	0x00000910


	//----- nvinfo : EIATTR_CBANK_PARAM_SIZE
	.align		4
.L_66:
        /*00a4*/ 	.byte	0x03, 0x19
        /*00a6*/ 	.short	0x0034


	//----- nvinfo : EIATTR_PARAM_CBANK
	.align		4
        /*00a8*/ 	.byte	0x04, 0x0a
        /*00aa*/ 	.short	(.L_68 - .L_67)
	.align		4
.L_67:
        /*00ac*/ 	.word	index@(.nv.constant0._Z20ReferenceSyrk_kerneliidPKdidPdi)
        /*00b0*/ 	.short	0x0380
        /*00b2*/ 	.short	0x0034


	//----- nvinfo : EIATTR_SW_WAR
	.align		4
.L_68:
        /*00b4*/ 	.byte	0x04, 0x36
        /*00b6*/ 	.short	(.L_70 - .L_69)
.L_69:
        /*00b8*/ 	.word	0x00000008
.L_70:


//--------------------- .nv.info._Z23InitializeMatrix_kernelPdiiii --------------------------
	.section	.nv.info._Z23InitializeMatrix_kernelPdiiii,"",@"SHT_CUDA_INFO"
	.sectionflags	@""
	.align	4


	//----- nvinfo : EIATTR_CUDA_API_VERSION
	.align		4
        /*0000*/ 	.byte	0x04, 0x37
        /*0002*/ 	.short	(.L_72 - .L_71)
.L_71:
        /*0004*/ 	.word	0x00000082


	//----- nvinfo : EIATTR_KPARAM_INFO
	.align		4
.L_72:
        /*0008*/ 	.byte	0x04, 0x17
        /*000a*/ 	.short	(.L_74 - .L_73)
.L_73:
        /*000c*/ 	.word	0x00000000
        /*0010*/ 	.short	0x0004
        /*0012*/ 	.short	0x0014
        /*0014*/ 	.byte	0x00, 0xf0, 0x11, 0x00


	//----- nvinfo : EIATTR_KPARAM_INFO
	.align		4
.L_74:
        /*0018*/ 	.byte	0x04, 0x17
        /*001a*/ 	.short	(.L_76 - .L_75)
.L_75:
        /*001c*/ 	.word	0x00000000
        /*0020*/ 	.short	0x0003
        /*0022*/ 	.short	0x0010
        /*0024*/ 	.byte	0x00, 0xf0, 0x11, 0x00


	//----- nvinfo : EIATTR_KPARAM_INFO
	.align		4
.L_76:
        /*0028*/ 	.byte	0x04, 0x17
        /*002a*/ 	.short	(.L_78 - .L_77)
.L_77:
        /*002c*/ 	.word	0x00000000
        /*0030*/ 	.short	0x0002
        /*0032*/ 	.short	0x000c
        /*0034*/ 	.byte	0x00, 0xf0, 0x11, 0x00


	//----- nvinfo : EIATTR_KPARAM_INFO
	.align		4
.L_78:
        /*0038*/ 	.byte	0x04, 0x17
        /*003a*/ 	.short	(.L_80 - .L_79)
.L_79:
        /*003c*/ 	.word	0x00000000
        /*0040*/ 	.short	0x0001
        /*0042*/ 	.short	0x0008
        /*0044*/ 	.byte	0x00, 0xf0, 0x11, 0x00


	//----- nvinfo : EIATTR_KPARAM_INFO
	.align		4
.L_80:
        /*0048*/ 	.byte	0x04, 0x17
        /*004a*/ 	.short	(.L_82 - .L_81)
.L_81:
        /*004c*/ 	.word	0x00000000
        /*0050*/ 	.short	0x0000
        /*0052*/ 	.short	0x0000
        /*0054*/ 	.byte	0x00, 0xf5, 0x21, 0x00


	//----- nvinfo : EIATTR_SPARSE_MMA_MASK
	.align		4
.L_82:
        /*0058*/ 	.byte	0x03, 0x50
        /*005a*/ 	.short	0x0000


	//----- nvinfo : EIATTR_MAXREG_COUNT
	.align		4
        /*005c*/ 	.byte	0x03, 0x1b
        /*005e*/ 	.short	0x00ff


	//----- nvinfo : EIATTR_MERCURY_ISA_VERSION
	.align		4
        /*0060*/ 	.byte	0x03, 0x5f
        /*0062*/ 	.short	0x0101


	//----- nvinfo : EIATTR_VRC_CTA_INIT_COUNT
	.align		4
        /*0064*/ 	.byte	0x02, 0x4a
	.zero		1
	.zero		1


	//----- nvinfo : EIATTR_EXIT_INSTR_OFFSETS
	.align		4
        /*0068*/ 	.byte	0x04, 0x1c
        /*006a*/ 	.short	(.L_84 - .L_83)


	//   ....[0]....
.L_83:
        /*006c*/ 	.word	0x000000d0


	//   ....[1]....
        /*0070*/ 	.word	0x000001c0


	//----- nvinfo : EIATTR_CBANK_PARAM_SIZE
	.align		4
.L_84:
        /*0074*/ 	.byte	0x03, 0x19
        /*0076*/ 	.short	0x0018


	//----- nvinfo : EIATTR_PARAM_CBANK
	.align		4
        /*0078*/ 	.byte	0x04, 0x0a
        /*007a*/ 	.short	(.L_86 - .L_85)
	.align		4
.L_85:
        /*007c*/ 	.word	index@(.nv.constant0._Z23InitializeMatrix_kernelPdiiii)
        /*0080*/ 	.short	0x0380
        /*0082*/ 	.short	0x0018


	//----- nvinfo : EIATTR_SW_WAR
	.align		4
.L_86:
        /*0084*/ 	.byte	0x04, 0x36
        /*0086*/ 	.short	(.L_88 - .L_87)
.L_87:
        /*0088*/ 	.word	0x00000008
.L_88:


//--------------------- .nv.callgraph             --------------------------
	.section	.nv.callgraph,"",@"SHT_CUDA_CALLGRAPH"
	.align	4
	.sectionentsize	8
	.align		4
        /*0000*/ 	.word	0x00000000
	.align		4
        /*0004*/ 	.word	0xffffffff
	.align		4
        /*0008*/ 	.word	0x00000000
	.align		4
        /*000c*/ 	.word	0xfffffffe
	.align		4
        /*0010*/ 	.word	0x00000000
	.align		4
        /*0014*/ 	.word	0xfffffffd
	.align		4
        /*0018*/ 	.word	0x00000000
	.align		4
        /*001c*/ 	.word	0xfffffffc


//--------------------- .nv.constant4             --------------------------
	.section	.nv.constant4,"a",@progbits
	.align	8
	.align		8
.nv.constant4:
        /*0000*/ 	.dword	_ZN34_INTERNAL_91f909e9_4_k_cu_3dd2ff8e4cuda3std3__45__cpo5beginE
	.align		8
        /*0008*/ 	.dword	_ZN34_INTERNAL_91f909e9_4_k_cu_3dd2ff8e4cuda3std3__45__cpo3endE
	.align		8
        /*0010*/ 	.dword	_ZN34_INTERNAL_91f909e9_4_k_cu_3dd2ff8e4cuda3std3__45__cpo6cbeginE
	.align		8
        /*0018*/ 	.dword	_ZN34_INTERNAL_91f909e9_4_k_cu_3dd2ff8e4cuda3std3__45__cpo4cendE
	.align		8
        /*0020*/ 	.dword	_ZN34_INTERNAL_91f909e9_4_k_cu_3dd2ff8e4cuda3std3__436_GLOBAL__N__91f909e9_4_k_cu_3dd2ff8e6ignoreE
	.align		8
        /*0028*/ 	.dword	_ZN34_INTERNAL_91f909e9_4_k_cu_3dd2ff8e4cuda3std3__419piecewise_constructE
	.align		8
        /*0030*/ 	.dword	_ZN34_INTERNAL_91f909e9_4_k_cu_3dd2ff8e4cuda3std3__48in_placeE
	.align		8
        /*0038*/ 	.dword	_ZN34_INTERNAL_91f909e9_4_k_cu_3dd2ff8e4cuda3std6ranges3__45__cpo4swapE
	.align		8
        /*0040*/ 	.dword	_ZN34_INTERNAL_91f909e9_4_k_cu_3dd2ff8e4cuda3std6ranges3__45__cpo9iter_moveE
	.align		8
        /*0048*/ 	.dword	_ZN34_INTERNAL_91f909e9_4_k_cu_3dd2ff8e4cute7productE
	.align		8
        /*0050*/ 	.dword	_ZN34_INTERNAL_91f909e9_4_k_cu_3dd2ff8e4cute1_E


//--------------------- .text._ZN7cutlass6KernelINS_4gemm6kernel14RankKUniversalINS1_11threadblock13MmaMultistageINS1_9GemmShapeILi16ELi32ELi16EEENS_9transform11threadblock28PredicatedTileAccessIteratorINS_11MatrixShapeILi16ELi16EEEdNS_6layout11ColumnMajorELi1ENS8_31PitchLinearWarpStripedThreadMapINS_16PitchLinearShapeILi16ELi16EEELi64ENSG_ILi16ELi2EEELi1EEENS_5ArrayIdLi1ELb1EEELb0ENSD_9NoPermuteEEENS9_25RegularTileAccessIteratorISC_dNSD_43ColumnMajorTensorOpMultiplicandCongruous64bELi1ESJ_Li8EEELNS_4arch14CacheOperation4KindE0ENSA_INSB_ILi16ELi32EEEdNSD_8RowMajorELi0ENSF_INSG_ILi32ELi16EEELi64ESI_Li1EEESL_Lb0ESM_EENSO_ISU_dNSD_40RowMajorTensorOpMultiplicandCongruous64bELi0ESX_Li8EEELST_0EdSV_NS4_9MmaPolicyINS1_4warp11MmaTensorOpINS6_ILi16ELi16ELi16EEEdSP_dSZ_dSV_NS12_17MmaTensorOpPolicyINSR_3MmaINS6_ILi8ELi8ELi4EEELi32EdSV_dSE_dSV_NSR_13OpMultiplyAddEEENSB_ILi1ELi1EEEEELi1ELb0EbEENSB_ILi0ELi0EEES1D_Li1EEELi5ELNS1_23SharedMemoryClearOptionE0EbEENS_8epilogue11threadblock8EpilogueIS7_S1C_Li1ENS1I_27PredicatedTileIteratorBlas3INS1I_26OutputTileOptimalThreadMapINS1I_15OutputTileShapeILi32ELi8ELi1ELi1ELi1EEENS1M_ILi1ELi2ELi1ELi1ELi2EEELi64ELi1ELi64EEEdLNS_8BlasModeE1EEENS1H_4warp24FragmentIteratorTensorOpIS14_S17_dNSK_IdLi2ELb1EEESV_EENS1S_20TileIteratorTensorOpIS14_S17_dSV_EENS1I_18SharedLoadIteratorINS1P_18CompactedThreadMapEdLi8EEENS1H_6thread17LinearCombinationIdLi1EddLNS21_9ScaleType4KindE0ELNS_15FloatRoundStyleE2EdEENSB_ILi0ELi4EEELi1ELi1EEENS4_30GemmIdentityThreadblockSwizzleILi8EEELNS_8FillModeE2EEEEEvNT_6ParamsE --------------------------
	.section	.text._ZN7cutlass6KernelINS_4gemm6kernel14RankKUniversalINS1_11threadblock13MmaMultistageINS1_9GemmShapeILi16ELi32ELi16EEENS_9transform11threadblock28PredicatedTileAccessIteratorINS_11MatrixShapeILi16ELi16EEEdNS_6layout11ColumnMajorELi1ENS8_31PitchLinearWarpStripedThreadMapINS_16PitchLinearShapeILi16ELi16EEELi64ENSG_ILi16ELi2EEELi1EEENS_5ArrayIdLi1ELb1EEELb0ENSD_9NoPermuteEEENS9_25RegularTileAccessIteratorISC_dNSD_43ColumnMajorTensorOpMultiplicandCongruous64bELi1ESJ_Li8EEELNS_4arch14CacheOperation4KindE0ENSA_INSB_ILi16ELi32EEEdNSD_8RowMajorELi0ENSF_INSG_ILi32ELi16EEELi64ESI_Li1EEESL_Lb0ESM_EENSO_ISU_dNSD_40RowMajorTensorOpMultiplicandCongruous64bELi0ESX_Li8EEELST_0EdSV_NS4_9MmaPolicyINS1_4warp11MmaTensorOpINS6_ILi16ELi16ELi16EEEdSP_dSZ_dSV_NS12_17MmaTensorOpPolicyINSR_3MmaINS6_ILi8ELi8ELi4EEELi32EdSV_dSE_dSV_NSR_13OpMultiplyAddEEENSB_ILi1ELi1EEEEELi1ELb0EbEENSB_ILi0ELi0EEES1D_Li1EEELi5ELNS1_23SharedMemoryClearOptionE0EbEENS_8epilogue11threadblock8EpilogueIS7_S1C_Li1ENS1I_27PredicatedTileIteratorBlas3INS1I_26OutputTileOptimalThreadMapINS1I_15OutputTileShapeILi32ELi8ELi1ELi1ELi1EEENS1M_ILi1ELi2ELi1ELi1ELi2EEELi64ELi1ELi64EEEdLNS_8BlasModeE1EEENS1H_4warp24FragmentIteratorTensorOpIS14_S17_dNSK_IdLi2ELb1EEESV_EENS1S_20TileIteratorTensorOpIS14_S17_dSV_EENS1I_18SharedLoadIteratorINS1P_18CompactedThreadMapEdLi8EEENS1H_6thread17LinearCombinationIdLi1EddLNS21_9ScaleType4KindE0ELNS_15FloatRoundStyleE2EdEENSB_ILi0ELi4EEELi1ELi1EEENS4_30GemmIdentityThreadblockSwizzleILi8EEELNS_8FillModeE2EEEEEvNT_6ParamsE,"ax",@progbits
	.align	128
.text._ZN7cutlass6KernelINS_4gemm6kernel14RankKUniversalINS1_11threadblock13MmaMultistageINS1_9GemmShapeILi16ELi32ELi16EEENS_9transform11threadblock28PredicatedTileAccessIteratorINS_11MatrixShapeILi16ELi16EEEdNS_6layout11ColumnMajorELi1ENS8_31PitchLinearWarpStripedThreadMapINS_16PitchLinearShapeILi16ELi16EEELi64ENSG_ILi16ELi2EEELi1EEENS_5ArrayIdLi1ELb1EEELb0ENSD_9NoPermuteEEENS9_25RegularTileAccessIteratorISC_dNSD_43ColumnMajorTensorOpMultiplicandCongruous64bELi1ESJ_Li8EEELNS_4arch14CacheOperation4KindE0ENSA_INSB_ILi16ELi32EEEdNSD_8RowMajorELi0ENSF_INSG_ILi32ELi16EEELi64ESI_Li1EEESL_Lb0ESM_EENSO_ISU_dNSD_40RowMajorTensorOpMultiplicandCongruous64bELi0ESX_Li8EEELST_0EdSV_NS4_9MmaPolicyINS1_4warp11MmaTensorOpINS6_ILi16ELi16ELi16EEEdSP_dSZ_dSV_NS12_17MmaTensorOpPolicyINSR_3MmaINS6_ILi8ELi8ELi4EEELi32EdSV_dSE_dSV_NSR_13OpMultiplyAddEEENSB_ILi1ELi1EEEEELi1ELb0EbEENSB_ILi0ELi0EEES1D_Li1EEELi5ELNS1_23SharedMemoryClearOptionE0EbEENS_8epilogue11threadblock8EpilogueIS7_S1C_Li1ENS1I_27PredicatedTileIteratorBlas3INS1I_26OutputTileOptimalThreadMapINS1I_15OutputTileShapeILi32ELi8ELi1ELi1ELi1EEENS1M_ILi1ELi2ELi1ELi1ELi2EEELi64ELi1ELi64EEEdLNS_8BlasModeE1EEENS1H_4warp24FragmentIteratorTensorOpIS14_S17_dNSK_IdLi2ELb1EEESV_EENS1S_20TileIteratorTensorOpIS14_S17_dSV_EENS1I_18SharedLoadIteratorINS1P_18CompactedThreadMapEdLi8EEENS1H_6thread17LinearCombinationIdLi1EddLNS21_9ScaleType4KindE0ELNS_15FloatRoundStyleE2EdEENSB_ILi0ELi4EEELi1ELi1EEENS4_30GemmIdentityThreadblockSwizzleILi8EEELNS_8FillModeE2EEEEEvNT_6ParamsE:
        .type           _ZN7cutlass6KernelINS_4gemm6kernel14RankKUniversalINS1_11threadblock13MmaMultistageINS1_9GemmShapeILi16ELi32ELi16EEENS_9transform11threadblock28PredicatedTileAccessIteratorINS_11MatrixShapeILi16ELi16EEEdNS_6layout11ColumnMajorELi1ENS8_31PitchLinearWarpStripedThreadMapINS_16PitchLinearShapeILi16ELi16EEELi64ENSG_ILi16ELi2EEELi1EEENS_5ArrayIdLi1ELb1EEELb0ENSD_9NoPermuteEEENS9_25RegularTileAccessIteratorISC_dNSD_43ColumnMajorTensorOpMultiplicandCongruous64bELi1ESJ_Li8EEELNS_4arch14CacheOperation4KindE0ENSA_INSB_ILi16ELi32EEEdNSD_8RowMajorELi0ENSF_INSG_ILi32ELi16EEELi64ESI_Li1EEESL_Lb0ESM_EENSO_ISU_dNSD_40RowMajorTensorOpMultiplicandCongruous64bELi0ESX_Li8EEELST_0EdSV_NS4_9MmaPolicyINS1_4warp11MmaTensorOpINS6_ILi16ELi16ELi16EEEdSP_dSZ_dSV_NS12_17MmaTensorOpPolicyINSR_3MmaINS6_ILi8ELi8ELi4EEELi32EdSV_dSE_dSV_NSR_13OpMultiplyAddEEENSB_ILi1ELi1EEEEELi1ELb0EbEENSB_ILi0ELi0EEES1D_Li1EEELi5ELNS1_23SharedMemoryClearOptionE0EbEENS_8epilogue11threadblock8EpilogueIS7_S1C_Li1ENS1I_27PredicatedTileIteratorBlas3INS1I_26OutputTileOptimalThreadMapINS1I_15OutputTileShapeILi32ELi8ELi1ELi1ELi1EEENS1M_ILi1ELi2ELi1ELi1ELi2EEELi64ELi1ELi64EEEdLNS_8BlasModeE1EEENS1H_4warp24FragmentIteratorTensorOpIS14_S17_dNSK_IdLi2ELb1EEESV_EENS1S_20TileIteratorTensorOpIS14_S17_dSV_EENS1I_18SharedLoadIteratorINS1P_18CompactedThreadMapEdLi8EEENS1H_6thread17LinearCombinationIdLi1EddLNS21_9ScaleType4KindE0ELNS_15FloatRoundStyleE2EdEENSB_ILi0ELi4EEELi1ELi1EEENS4_30GemmIdentityThreadblockSwizzleILi8EEELNS_8FillModeE2EEEEEvNT_6ParamsE,@function
        .size           _ZN7cutlass6KernelINS_4gemm6kernel14RankKUniversalINS1_11threadblock13MmaMultistageINS1_9GemmShapeILi16ELi32ELi16EEENS_9transform11threadblock28PredicatedTileAccessIteratorINS_11MatrixShapeILi16ELi16EEEdNS_6layout11ColumnMajorELi1ENS8_31PitchLinearWarpStripedThreadMapINS_16PitchLinearShapeILi16ELi16EEELi64ENSG_ILi16ELi2EEELi1EEENS_5ArrayIdLi1ELb1EEELb0ENSD_9NoPermuteEEENS9_25RegularTileAccessIteratorISC_dNSD_43ColumnMajorTensorOpMultiplicandCongruous64bELi1ESJ_Li8EEELNS_4arch14CacheOperation4KindE0ENSA_INSB_ILi16ELi32EEEdNSD_8RowMajorELi0ENSF_INSG_ILi32ELi16EEELi64ESI_Li1EEESL_Lb0ESM_EENSO_ISU_dNSD_40RowMajorTensorOpMultiplicandCongruous64bELi0ESX_Li8EEELST_0EdSV_NS4_9MmaPolicyINS1_4warp11MmaTensorOpINS6_ILi16ELi16ELi16EEEdSP_dSZ_dSV_NS12_17MmaTensorOpPolicyINSR_3MmaINS6_ILi8ELi8ELi4EEELi32EdSV_dSE_dSV_NSR_13OpMultiplyAddEEENSB_ILi1ELi1EEEEELi1ELb0EbEENSB_ILi0ELi0EEES1D_Li1EEELi5ELNS1_23SharedMemoryClearOptionE0EbEENS_8epilogue11threadblock8EpilogueIS7_S1C_Li1ENS1I_27PredicatedTileIteratorBlas3INS1I_26OutputTileOptimalThreadMapINS1I_15OutputTileShapeILi32ELi8ELi1ELi1ELi1EEENS1M_ILi1ELi2ELi1ELi1ELi2EEELi64ELi1ELi64EEEdLNS_8BlasModeE1EEENS1H_4warp24FragmentIteratorTensorOpIS14_S17_dNSK_IdLi2ELb1EEESV_EENS1S_20TileIteratorTensorOpIS14_S17_dSV_EENS1I_18SharedLoadIteratorINS1P_18CompactedThreadMapEdLi8EEENS1H_6thread17LinearCombinationIdLi1EddLNS21_9ScaleType4KindE0ELNS_15FloatRoundStyleE2EdEENSB_ILi0ELi4EEELi1ELi1EEENS4_30GemmIdentityThreadblockSwizzleILi8EEELNS_8FillModeE2EEEEEvNT_6ParamsE,(.L_x_113 - _ZN7cutlass6KernelINS_4gemm6kernel14RankKUniversalINS1_11threadblock13MmaMultistageINS1_9GemmShapeILi16ELi32ELi16EEENS_9transform11threadblock28PredicatedTileAccessIteratorINS_11MatrixShapeILi16ELi16EEEdNS_6layout11ColumnMajorELi1ENS8_31PitchLinearWarpStripedThreadMapINS_16PitchLinearShapeILi16ELi16EEELi64ENSG_ILi16ELi2EEELi1EEENS_5ArrayIdLi1ELb1EEELb0ENSD_9NoPermuteEEENS9_25RegularTileAccessIteratorISC_dNSD_43ColumnMajorTensorOpMultiplicandCongruous64bELi1ESJ_Li8EEELNS_4arch14CacheOperation4KindE0ENSA_INSB_ILi16ELi32EEEdNSD_8RowMajorELi0ENSF_INSG_ILi32ELi16EEELi64ESI_Li1EEESL_Lb0ESM_EENSO_ISU_dNSD_40RowMajorTensorOpMultiplicandCongruous64bELi0ESX_Li8EEELST_0EdSV_NS4_9MmaPolicyINS1_4warp11MmaTensorOpINS6_ILi16ELi16ELi16EEEdSP_dSZ_dSV_NS12_17MmaTensorOpPolicyINSR_3MmaINS6_ILi8ELi8ELi4EEELi32EdSV_dSE_dSV_NSR_13OpMultiplyAddEEENSB_ILi1ELi1EEEEELi1ELb0EbEENSB_ILi0ELi0EEES1D_Li1EEELi5ELNS1_23SharedMemoryClearOptionE0EbEENS_8epilogue11threadblock8EpilogueIS7_S1C_Li1ENS1I_27PredicatedTileIteratorBlas3INS1I_26OutputTileOptimalThreadMapINS1I_15OutputTileShapeILi32ELi8ELi1ELi1ELi1EEENS1M_ILi1ELi2ELi1ELi1ELi2EEELi64ELi1ELi64EEEdLNS_8BlasModeE1EEENS1H_4warp24FragmentIteratorTensorOpIS14_S17_dNSK_IdLi2ELb1EEESV_EENS1S_20TileIteratorTensorOpIS14_S17_dSV_EENS1I_18SharedLoadIteratorINS1P_18CompactedThreadMapEdLi8EEENS1H_6thread17LinearCombinationIdLi1EddLNS21_9ScaleType4KindE0ELNS_15FloatRoundStyleE2EdEENSB_ILi0ELi4EEELi1ELi1EEENS4_30GemmIdentityThreadblockSwizzleILi8EEELNS_8FillModeE2EEEEEvNT_6ParamsE)
        .other          _ZN7cutlass6KernelINS_4gemm6kernel14RankKUniversalINS1_11threadblock13MmaMultistageINS1_9GemmShapeILi16ELi32ELi16EEENS_9transform11threadblock28PredicatedTileAccessIteratorINS_11MatrixShapeILi16ELi16EEEdNS_6layout11ColumnMajorELi1ENS8_31PitchLinearWarpStripedThreadMapINS_16PitchLinearShapeILi16ELi16EEELi64ENSG_ILi16ELi2EEELi1EEENS_5ArrayIdLi1ELb1EEELb0ENSD_9NoPermuteEEENS9_25RegularTileAccessIteratorISC_dNSD_43ColumnMajorTensorOpMultiplicandCongruous64bELi1ESJ_Li8EEELNS_4arch14CacheOperation4KindE0ENSA_INSB_ILi16ELi32EEEdNSD_8RowMajorELi0ENSF_INSG_ILi32ELi16EEELi64ESI_Li1EEESL_Lb0ESM_EENSO_ISU_dNSD_40RowMajorTensorOpMultiplicandCongruous64bELi0ESX_Li8EEELST_0EdSV_NS4_9MmaPolicyINS1_4warp11MmaTensorOpINS6_ILi16ELi16ELi16EEEdSP_dSZ_dSV_NS12_17MmaTensorOpPolicyINSR_3MmaINS6_ILi8ELi8ELi4EEELi32EdSV_dSE_dSV_NSR_13OpMultiplyAddEEENSB_ILi1ELi1EEEEELi1ELb0EbEENSB_ILi0ELi0EEES1D_Li1EEELi5ELNS1_23SharedMemoryClearOptionE0EbEENS_8epilogue11threadblock8EpilogueIS7_S1C_Li1ENS1I_27PredicatedTileIteratorBlas3INS1I_26OutputTileOptimalThreadMapINS1I_15OutputTileShapeILi32ELi8ELi1ELi1ELi1EEENS1M_ILi1ELi2ELi1ELi1ELi2EEELi64ELi1ELi64EEEdLNS_8BlasModeE1EEENS1H_4warp24FragmentIteratorTensorOpIS14_S17_dNSK_IdLi2ELb1EEESV_EENS1S_20TileIteratorTensorOpIS14_S17_dSV_EENS1I_18SharedLoadIteratorINS1P_18CompactedThreadMapEdLi8EEENS1H_6thread17LinearCombinationIdLi1EddLNS21_9ScaleType4KindE0ELNS_15FloatRoundStyleE2EdEENSB_ILi0ELi4EEELi1ELi1EEENS4_30GemmIdentityThreadblockSwizzleILi8EEELNS_8FillModeE2EEEEEvNT_6ParamsE,@"STO_CUDA_ENTRY STV_DEFAULT"
_ZN7cutlass6KernelINS_4gemm6kernel14RankKUniversalINS1_11threadblock13MmaMultistageINS1_9GemmShapeILi16ELi32ELi16EEENS_9transform11threadblock28PredicatedTileAccessIteratorINS_11MatrixShapeILi16ELi16EEEdNS_6layout11ColumnMajorELi1ENS8_31PitchLinearWarpStripedThreadMapINS_16PitchLinearShapeILi16ELi16EEELi64ENSG_ILi16ELi2EEELi1EEENS_5ArrayIdLi1ELb1EEELb0ENSD_9NoPermuteEEENS9_25RegularTileAccessIteratorISC_dNSD_43ColumnMajorTensorOpMultiplicandCongruous64bELi1ESJ_Li8EEELNS_4arch14CacheOperation4KindE0ENSA_INSB_ILi16ELi32EEEdNSD_8RowMajorELi0ENSF_INSG_ILi32ELi16EEELi64ESI_Li1EEESL_Lb0ESM_EENSO_ISU_dNSD_40RowMajorTensorOpMultiplicandCongruous64bELi0ESX_Li8EEELST_0EdSV_NS4_9MmaPolicyINS1_4warp11MmaTensorOpINS6_ILi16ELi16ELi16EEEdSP_dSZ_dSV_NS12_17MmaTensorOpPolicyINSR_3MmaINS6_ILi8ELi8ELi4EEELi32EdSV_dSE_dSV_NSR_13OpMultiplyAddEEENSB_ILi1ELi1EEEEELi1ELb0EbEENSB_ILi0ELi0EEES1D_Li1EEELi5ELNS1_23SharedMemoryClearOptionE0EbEENS_8epilogue11threadblock8EpilogueIS7_S1C_Li1ENS1I_27PredicatedTileIteratorBlas3INS1I_26OutputTileOptimalThreadMapINS1I_15OutputTileShapeILi32ELi8ELi1ELi1ELi1EEENS1M_ILi1ELi2ELi1ELi1ELi2EEELi64ELi1ELi64EEEdLNS_8BlasModeE1EEENS1H_4warp24FragmentIteratorTensorOpIS14_S17_dNSK_IdLi2ELb1EEESV_EENS1S_20TileIteratorTensorOpIS14_S17_dSV_EENS1I_18SharedLoadIteratorINS1P_18CompactedThreadMapEdLi8EEENS1H_6thread17LinearCombinationIdLi1EddLNS21_9ScaleType4KindE0ELNS_15FloatRoundStyleE2EdEENSB_ILi0ELi4EEELi1ELi1EEENS4_30GemmIdentityThreadblockSwizzleILi8EEELNS_8FillModeE2EEEEEvNT_6ParamsE:
[----:B------:R-:W-:Y:S08]  /*0000*/  LDC R1, c[0x0][0x37c] ;  /* 0x0000df00ff017b82 */ /* 0x000ff00000000800 */
[----:B------:R-:W1:Y:S01]  /*0010*/  LDC.64 R4, c[0x0][0x468] ;  /* 0x00011a00ff047b82 */ /* 0x000e620000000a00 */
[----:B------:R-:W2:Y:S01]  /*0020*/  LDCU UR7, c[0x0][0x398] ;  /* 0x00007300ff0777ac */ /* 0x000ea20008000800 */
[----:B------:R-:W3:Y:S06]  /*0030*/  LDCU.U8 UR6, c[0x0][0x4e8] ;  /* 0x00009d00ff0677ac */ /* 0x000eec0008000000 */
[----:B------:R-:W4:Y:S01]  /*0040*/  LDC.64 R2, c[0x0][0x460] ;  /* 0x00011800ff027b82 */ /* 0x000f220000000a00 */
[----:B------:R-:W3:Y:S01]  /*0050*/  LDCU UR5, c[0x0][0x38c] ;  /* 0x00007180ff0577ac */ /* 0x000ee20008000800 */
[----:B------:R-:W3:Y:S06]  /*0060*/  LDCU UR4, c[0x0][0x390] ;  /* 0x00007200ff0477ac */ /* 0x000eec0008000800 */
[----:B------:R-:W3:Y:S01]  /*0070*/  S2UR UR9, SR_CTAID.X ;  /* 0x00000000000979c3 */ /* 0x000ee20000002500 */
[----:B------:R-:W-:-:S02]  /*0080*/  UMOV UR10, 0xffffffff ;  /* 0xffffffff000a7882 */ /* 0x000fc40000000000 */
[----:B--2---:R-:W-:-:S05]  /*0090*/  USHF.L.U32 UR10, UR10, UR7, URZ ;  /* 0x000000070a0a7299 */ /* 0x004fca00080006ff */
[----:B------:R-:W2:Y:S01]  /*00a0*/  S2UR UR8, SR_CTAID.Y ;  /* 0x00000000000879c3 */ /* 0x000ea20000002600 */
[----:B-1----:R-:W-:-:S06]  /*00b0*/  DSETP.NEU.AND P0, PT, R4, 1, PT ;  /* 0x3ff000000400742a */ /* 0x002fcc0003f0d000 */
[----:B----4-:R-:W-:Y:S01]  /*00c0*/  DSETP.EQ.AND P0, PT, R2, RZ, !P0 ;  /* 0x000000ff0200722a */ /* 0x010fe20004702000 */
[----:B---3--:R-:W-:Y:S02]  /*00d0*/  USHF.R.U32.HI UR28, URZ, UR7, UR9 ;  /* 0x00000007ff1c7299 */ /* 0x008fe40008011609 */
[----:B------:R-:W-:-:S11]  /*00e0*/  ULOP3.LUT UR10, UR9, UR10, URZ, 0x30, !UPT ;  /* 0x0000000a090a7292 */ /* 0x000fd6000f8e30ff */
[----:B------:R-:W-:Y:S01]  /*00f0*/  VOTEU.ANY UP0, P0 ;  /* 0x0000000000ff7886 */ /* 0x000fe20000000100 */
[----:B------:R-:W-:Y:S02]  /*0100*/  UISETP.NE.AND UP0, UPT, UR6, URZ, UP0 ;  /* 0x000000ff0600728c */ /* 0x000fe40008705270 */
[----:B--2---:R-:W-:Y:S02]  /*0110*/  USHF.L.U32 UR7, UR8, UR7, URZ ;  /* 0x0000000708077299 */ /* 0x004fe400080006ff */
[----:B------:R-:W-:Y:S02]  /*0120*/  UISETP.GE.OR UP0, UPT, UR28, UR5, UP0 ;  /* 0x000000051c00728c */ /* 0x000fe40008706670 */
[----:B------:R-:W-:-:S04]  /*0130*/  UIADD3 UR7, UPT, UPT, UR7, UR10, URZ ;  /* 0x0000000a07077290 */ /* 0x000fc8000fffe0ff */
[----:B------:R-:W-:-:S06]  /*0140*/  UISETP.GE.OR UP0, UPT, UR7, UR4, UP0 ;  /* 0x000000040700728c */ /* 0x000fcc0008706670 */
[----:B------:R-:W-:-:S13]  /*0150*/  PLOP3.LUT P0, PT, PT, PT, UP0, 0x80, 0x8 ;  /* 0x000000000008781c */ /* 0x000fda0003f0f008 */
[----:B------:R-:W-:Y:S05]  /*0160*/  @P0 EXIT ;  /* 0x000000000000094d */ /* 0x000fea0003800000 */
[----:B------:R-:W-:Y:S02]  /*0170*/  USHF.L.U32 UR24, UR7, 0x5, URZ ;  /* 0x0000000507187899 */ /* 0x000fe400080006ff */
[----:B------:R-:W-:Y:S02]  /*0180*/  USHF.L.U32 UR25, UR28, 0x4, URZ ;  /* 0x000000041c197899 */ /* 0x000fe400080006ff */
[----:B------:R-:W-:-:S04]  /*0190*/  UIADD3 UR4, UPT, UPT, UR24, 0x20, URZ ;  /* 0x0000002018047890 */ /* 0x000fc8000fffe0ff */
[----:B------:R-:W-:-:S06]  /*01a0*/  UISETP.GE.AND UP0, UPT, UR25, UR4, UPT ;  /* 0x000000041900728c */ /* 0x000fcc000bf06270 */
[----:B------:R-:W-:-:S13]  /*01b0*/  PLOP3.LUT P0, PT, PT, PT, UP0, 0x80, 0x8 ;  /* 0x000000000008781c */ /* 0x000fda0003f0f008 */
[----:B------:R-:W-:Y:S05]  /*01c0*/  @P0 EXIT ;  /* 0x000000000000094d */ /* 0x000fea0003800000 */
[----:B------:R-:W1:Y:S01]  /*01d0*/  LDCU UR10, c[0x0][0x490] ;  /* 0x00009200ff0a77ac */ /* 0x000e620008000800 */
[----:B------:R-:W2:Y:S01]  /*01e0*/  S2UR UR22, SR_CTAID.Z ;  /* 0x00000000001679c3 */ /* 0x000ea20000002700 */
[----:B------:R-:W3:Y:S01]  /*01f0*/  LDCU UR6, c[0x0][0x388] ;  /* 0x00007100ff0677ac */ /* 0x000ee20008000800 */
[----:B------:R-:W4:Y:S01]  /*0200*/  LDCU.64 UR8, c[0x0][0x4a0] ;  /* 0x00009400ff0877ac */ /* 0x000f220008000a00 */
[----:B------:R-:W4:Y:S01]  /*0210*/  LDCU.64 UR4, c[0x0][0x4a8] ;  /* 0x00009500ff0477ac */ /* 0x000f220008000a00 */
[----:B------:R-:W2:Y:S01]  /*0220*/  LDCU.64 UR26, c[0x0][0x358] ;  /* 0x00006b00ff1a77ac */ /* 0x000ea20008000a00 */
[----:B-1----:R-:W-:Y:S01]  /*0230*/  UISETP.GT.U32.AND UP0, UPT, UR10, 0x1, UPT ;  /* 0x000000010a00788c */ /* 0x002fe2000bf04070 */
[----:B---3--:R-:W-:Y:S01]  /*0240*/  MOV R8, UR6 ;  /* 0x0000000600087c02 */ /* 0x008fe20008000f00 */
[----:B------:R-:W-:Y:S01]  /*0250*/  UIADD3 UR23, UPT, UPT, UR25, 0x10, URZ ;  /* 0x0000001019177890 */ /* 0x000fe2000fffe0ff */
[----:B----4-:R-:W-:Y:S01]  /*0260*/  MOV R14, UR8 ;  /* 0x00000008000e7c02 */ /* 0x010fe20008000f00 */
[----:B------:R-:W-:Y:S01]  /*0270*/  IMAD.U32 R15, RZ, RZ, UR9 ;  /* 0x00000009ff0f7e24 */ /* 0x000fe2000f8e00ff */
[----:B------:R-:W-:Y:S01]  /*0280*/  MOV R4, UR4 ;  /* 0x0000000400047c02 */ /* 0x000fe20008000f00 */
[----:B------:R-:W-:-:S03]  /*0290*/  IMAD.U32 R5, RZ, RZ, UR5 ;  /* 0x00000005ff057e24 */ /* 0x000fc6000f8e00ff */
[----:B--2---:R-:W-:Y:S05]  /*02a0*/  BRA.U UP0, `(.L_x_0) ;  /* 0x0000000100207547 */ /* 0x004fea000b800000 */
[----:B------:R-:W1:Y:S01]  /*02b0*/  LDC R0, c[0x0][0x394] ;  /* 0x0000e500ff007b82 */ /* 0x000e620000000800 */
[----:B------:R-:W-:-:S07]  /*02c0*/  UIADD3 UR4, UPT, UPT, UR22, 0x1, URZ ;  /* 0x0000000116047890 */ /* 0x000fce000fffe0ff */
[----:B------:R-:W2:Y:S01]  /*02d0*/  LDC R8, c[0x0][0x498] ;  /* 0x00012600ff087b82 */ /* 0x000ea20000000800 */
[----:B-1----:R-:W-:Y:S01]  /*02e0*/  ISETP.LE.AND P0, PT, R0, UR4, PT ;  /* 0x0000000400007c0c */ /* 0x002fe2000bf03270 */
[----:B--2---:R-:W-:-:S05]  /*02f0*/  IMAD R27, R8, UR22, RZ ;  /* 0x00000016081b7c24 */ /* 0x004fca000f8e02ff */
[----:B------:R-:W-:-:S07]  /*0300*/  IADD3 R8, PT, PT, R27, R8, RZ ;  /* 0x000000081b087210 */ /* 0x000fce0007ffe0ff */
[----:B------:R-:W1:Y:S01]  /*0310*/  @P0 LDC R8, c[0x0][0x388] ;  /* 0x0000e200ff080b82 */ /* 0x000e620000000800 */
[----:B------:R-:W-:Y:S05]  /*0320*/  BRA `(.L_x_1) ;  /* 0x00000000006c7947 */ /* 0x000fea0003800000 */
.L_x_0:
[----:B------:R-:W-:Y:S01]  /*0330*/  UISETP.NE.AND UP0, UPT, UR10, 0x3, UPT ;  /* 0x000000030a00788c */ /* 0x000fe2000bf05270 */
[----:B------:R-:W-:-:S08]  /*0340*/  MOV R27, RZ ;  /* 0x000000ff001b7202 */ /* 0x000fd00000000f00 */
[----:B------:R-:W-:Y:S05]  /*0350*/  BRA.U !UP0, `(.L_x_2) ;  /* 0x00000001083c7547 */ /* 0x000fea000b800000 */
[----:B------:R-:W-:-:S09]  /*0360*/  UISETP.NE.AND UP0, UPT, UR10, 0x2, UPT ;  /* 0x000000020a00788c */ /* 0x000fd2000bf05270 */
[----:B------:R-:W-:Y:S05]  /*0370*/  BRA.U UP0, `(.L_x_1) ;  /* 0x0000000100587547 */ /* 0x000fea000b800000 */
[----:B------:R-:W1:Y:S08]  /*0380*/  LDC.64 R6, c[0x0][0x4c0] ;  /* 0x00013000ff067b82 */ /* 0x000e700000000a00 */
[----:B------:R-:W2:Y:S08]  /*0390*/  LDC.64 R2, c[0x0][0x4c8] ;  /* 0x00013200ff027b82 */ /* 0x000eb00000000a00 */
[----:B------:R-:W3:Y:S08]  /*03a0*/  LDC.64 R14, c[0x0][0x4a0] ;  /* 0x00012800ff0e7b82 */ /* 0x000ef00000000a00 */
[----:B------:R-:W4:Y:S01]  /*03b0*/  LDC.64 R4, c[0x0][0x4a8] ;  /* 0x00012a00ff047b82 */ /* 0x000f220000000a00 */
[----:B-1----:R-:W-:-:S04]  /*03c0*/  IMAD.WIDE.U32 R12, R6, UR22, RZ ;  /* 0x00000016060c7c25 */ /* 0x002fc8000f8e00ff */
[----:B------:R-:W-:Y:S02]  /*03d0*/  IMAD R7, R7, UR22, R13 ;  /* 0x0000001607077c24 */ /* 0x000fe4000f8e020d */
[----:B--2---:R-:W-:-:S04]  /*03e0*/  IMAD.WIDE.U32 R10, R2, UR22, RZ ;  /* 0x00000016020a7c25 */ /* 0x004fc8000f8e00ff */
[----:B------:R-:W-:Y:S01]  /*03f0*/  IMAD R3, R3, UR22, R11 ;  /* 0x0000001603037c24 */ /* 0x000fe2000f8e020b */
[----:B---3--:R-:W-:-:S04]  /*0400*/  LEA R14, P1, R12, R14, 0x3 ;  /* 0x0000000e0c0e7211 */ /* 0x008fc800078218ff */
[----:B------:R-:W-:Y:S02]  /*0410*/  LEA.HI.X R15, R12, R15, R7, 0x3, P1 ;  /* 0x0000000f0c0f7211 */ /* 0x000fe400008f1c07 */
[----:B----4-:R-:W-:-:S04]  /*0420*/  LEA R4, P0, R10, R4, 0x3 ;  /* 0x000000040a047211 */ /* 0x010fc800078018ff */
[----:B------:R-:W-:Y:S01]  /*0430*/  LEA.HI.X R5, R10, R5, R3, 0x3, P0 ;  /* 0x000000050a057211 */ /* 0x000fe200000f1c03 */
[----:B------:R-:W-:Y:S08]  /*0440*/  BRA `(.L_x_1) ;  /* 0x0000000000247947 */ /* 0x000ff00003800000 */
.L_x_2:
[----:B------:R-:W1:Y:S02]  /*0450*/  LDCU.128 UR8, c[0x0][0x4a0] ;  /* 0x00009400ff0877ac */ /* 0x000e640008000c00 */
[----:B-1----:R-:W-:Y:S02]  /*0460*/  UIMAD.WIDE.U32 UR8, UR22, 0x8, UR8 ;  /* 0x00000008160878a5 */ /* 0x002fe4000f8e0008 */
[----:B------:R-:W-:-:S04]  /*0470*/  UIMAD.WIDE.U32 UR10, UR22, 0x8, UR10 ;  /* 0x00000008160a78a5 */ /* 0x000fc8000f8e000a */
[----:B------:R-:W-:Y:S02]  /*0480*/  IMAD.U32 R14, RZ, RZ, UR8 ;  /* 0x00000008ff0e7e24 */ /* 0x000fe4000f8e00ff */
[----:B------:R-:W-:Y:S01]  /*0490*/  IMAD.U32 R15, RZ, RZ, UR9 ;  /* 0x00000009ff0f7e24 */ /* 0x000fe2000f8e00ff */
[----:B------:R-:W-:Y:S02]  /*04a0*/  MOV R4, UR10 ;  /* 0x0000000a00047c02 */ /* 0x000fe40008000f00 */
[----:B------:R-:W-:-:S03]  /*04b0*/  MOV R5, UR11 ;  /* 0x0000000b00057c02 */ /* 0x000fc60008000f00 */
[----:B------:R-:W4:Y:S04]  /*04c0*/  LDG.E.64 R14, desc[UR26][R14.64] ;  /* 0x0000001a0e0e7981 */ /* 0x000f28000c1e1b00 */
[----:B------:R-:W4:Y:S02]  /*04d0*/  LDG.E.64 R4, desc[UR26][R4.64] ;  /* 0x0000001a04047981 */ /* 0x000f24000c1e1b00 */
.L_x_1:
[----:B------:R-:W2:Y:S01]  /*04e0*/  S2R R3, SR_TID.X ;  /* 0x0000000000037919 */ /* 0x000ea20000002100 */
[----:B-1----:R-:W-:Y:S01]  /*04f0*/  IMAD.IADD R2, R8, 0x1, -R27 ;  /* 0x0000000108027824 */ /* 0x002fe200078e0a1b */
[----:B------:R-:W1:Y:S01]  /*0500*/  LDCU.64 UR20, c[0x0][0x3a0] ;  /* 0x00007400ff1477ac */ /* 0x000e620008000a00 */
[----:B------:R-:W3:Y:S02]  /*0510*/  S2UR UR6, SR_CgaCtaId ;  /* 0x00000000000679c3 */ /* 0x000ee40000008800 */
[----:B------:R-:W-:Y:S01]  /*0520*/  VIADD R6, R2, 0x1e ;  /* 0x0000001e02067836 */ /* 0x000fe20000000000 */
[----:B------:R-:W-:Y:S01]  /*0530*/  SHF.R.S32.HI R17, RZ, 0x1f, R2 ;  /* 0x0000001fff117819 */ /* 0x000fe20000011402 */
[----:B------:R-:W1:Y:S03]  /*0540*/  LDCU.64 UR4, c[0x0][0x380] ;  /* 0x00007000ff0477ac */ /* 0x000e660008000a00 */
[----:B------:R-:W-:Y:S01]  /*0550*/  LEA.HI R17, R17, R2, RZ, 0x4 ;  /* 0x0000000211117211 */ /* 0x000fe200078f20ff */
[----:B------:R-:W1:Y:S01]  /*0560*/  LDCU.64 UR18, c[0x0][0x3a8] ;  /* 0x00007500ff1277ac */ /* 0x000e620008000a00 */
[----:B------:R-:W-:Y:S01]  /*0570*/  ISETP.GE.U32.AND P2, PT, R6, 0x1f, PT ;  /* 0x0000001f0600780c */ /* 0x000fe20003f46070 */
[----:B------:R-:W-:Y:S01]  /*0580*/  VIADD R6, R2, 0xffffffff ;  /* 0xffffffff02067836 */ /* 0x000fe20000000000 */
[----:B------:R-:W-:Y:S01]  /*0590*/  LOP3.LUT R17, R17, 0xfffffff0, RZ, 0xc0, !PT ;  /* 0xfffffff011117812 */ /* 0x000fe200078ec0ff */
[----:B------:R-:W-:Y:S01]  /*05a0*/  UMOV UR8, 0x400 ;  /* 0x0000040000087882 */ /* 0x000fe20000000000 */
[----:B------:R-:W1:Y:S01]  /*05b0*/  LDCU.64 UR16, c[0x0][0x3c8] ;  /* 0x00007900ff1077ac */ /* 0x000e620008000a00 */
[----:B------:R-:W-:Y:S01]  /*05c0*/  BAR.SYNC.DEFER_BLOCKING 0x0 ;  /* 0x0000000000007b1d */ /* 0x000fe20000010000 */
[----:B------:R-:W-:Y:S01]  /*05d0*/  ISETP.GE.U32.AND P6, PT, R6, 0x10, PT ;  /* 0x000000100600780c */ /* 0x000fe20003fc6070 */
[----:B------:R-:W-:-:S02]  /*05e0*/  IMAD.IADD R17, R2, 0x1, -R17 ;  /* 0x0000000102117824 */ /* 0x000fc400078e0a11 */
[----:B------:R-:W-:Y:S02]  /*05f0*/  VIADD R6, R2, 0xffffffef ;  /* 0xffffffef02067836 */ /* 0x000fe40000000000 */
[----:B------:R-:W1:Y:S01]  /*0600*/  LDCU.128 UR12, c[0x0][0x3b0] ;  /* 0x00007600ff0c77ac */ /* 0x000e620008000c00 */
[C---:B------:R-:W-:Y:S02]  /*0610*/  ISETP.NE.AND P0, PT, R17.reuse, RZ, PT ;  /* 0x000000ff1100720c */ /* 0x040fe40003f05270 */
[----:B------:R-:W-:Y:S01]  /*0620*/  ISETP.GE.U32.AND P1, PT, R6, 0x10, PT ;  /* 0x000000100600780c */ /* 0x000fe20003f26070 */
[----:B---3--:R-:W-:Y:S01]  /*0630*/  ULEA UR6, UR6, UR8, 0x18 ;  /* 0x0000000806067291 */ /* 0x008fe2000f8ec0ff */
[----:B------:R-:W-:Y:S01]  /*0640*/  SEL R6, R17, 0x10, P0 ;  /* 0x0000001011067807 */ /* 0x000fe20000000000 */
[----:B------:R-:W3:Y:S01]  /*0650*/  LDCU.128 UR8, c[0x0][0x3d0] ;  /* 0x00007a00ff0877ac */ /* 0x000ee20008000c00 */
[--C-:B--2---:R-:W-:Y:S02]  /*0660*/  SHF.R.U32.HI R11, RZ, 0x4, R3.reuse ;  /* 0x00000004ff0b7819 */ /* 0x104fe40000011603 */
[----:B------:R-:W-:-:S02]  /*0670*/  SHF.R.U32.HI R0, RZ, 0x5, R3 ;  /* 0x00000005ff007819 */ /* 0x000fc40000011603 */
[----:B------:R-:W-:Y:S02]  /*0680*/  LOP3.LUT R11, R11, 0x1, RZ, 0xc0, !PT ;  /* 0x000000010b0b7812 */ /* 0x000fe400078ec0ff */
[----:B------:R-:W-:Y:S02]  /*0690*/  LOP3.LUT R10, R3, 0xf, RZ, 0xc0, !PT ;  /* 0x0000000f030a7812 */ /* 0x000fe400078ec0ff */
[----:B------:R-:W-:Y:S01]  /*06a0*/  SHF.R.U32.HI R17, RZ, 0x3, R3 ;  /* 0x00000003ff117819 */ /* 0x000fe20000011603 */
[----:B------:R-:W-:Y:S01]  /*06b0*/  IMAD R9, R0, 0x2, R11 ;  /* 0x0000000200097824 */ /* 0x000fe200078e020b */
[----:B-1----:R-:W-:Y:S01]  /*06c0*/  UIADD3 UR14, UP0, UPT, UR12, -UR14, URZ ;  /* 0x8000000e0c0e7290 */ /* 0x002fe2000ff1e0ff */
[C---:B------:R-:W-:Y:S01]  /*06d0*/  VIADD R18, R10.reuse, UR25 ;  /* 0x000000190a127c36 */ /* 0x040fe20008000000 */
[----:B------:R-:W1:Y:S01]  /*06e0*/  SHFL.IDX PT, R0, R0, RZ, 0x1f ;  /* 0x00001fff00007589 */ /* 0x000e6200000e0000 */
[----:B------:R-:W-:Y:S01]  /*06f0*/  IMAD.IADD R26, R9, 0x1, R27 ;  /* 0x00000001091a7824 */ /* 0x000fe200078e021b */
[----:B------:R-:W-:Y:S01]  /*0700*/  VIADDMNMX R27, R27, R6, R8, PT ;  /* 0x000000061b1b7246 */ /* 0x000fe20003800108 */
[----:B------:R-:W-:Y:S01]  /*0710*/  VIADD R28, R10, UR24 ;  /* 0x000000180a1c7c36 */ /* 0x000fe20008000000 */
[----:B------:R-:W-:Y:S01]  /*0720*/  SHF.R.S32.HI R19, RZ, 0x1f, R18 ;  /* 0x0000001fff137819 */ /* 0x000fe20000011412 */
[----:B------:R-:W-:Y:S01]  /*0730*/  VIADD R22, R26, 0xc ;  /* 0x0000000c1a167836 */ /* 0x000fe20000000000 */
[----:B------:R-:W-:Y:S01]  /*0740*/  SHF.R.S32.HI R16, RZ, 0x1f, R26 ;  /* 0x0000001fff107819 */ /* 0x000fe2000001141a */
[----:B------:R-:W-:Y:S01]  /*0750*/  VIADD R8, R28, 0x10 ;  /* 0x000000101c087836 */ /* 0x000fe20000000000 */
[----:B------:R-:W-:Y:S01]  /*0760*/  ISETP.GE.AND P4, PT, R18, UR4, PT ;  /* 0x0000000412007c0c */ /* 0x000fe2000bf86270 */
[----:B------:R-:W-:Y:S01]  /*0770*/  IMAD.WIDE.U32 R12, R26, UR20, R18 ;  /* 0x000000141a0c7c25 */ /* 0x000fe2000f8e0012 */
[----:B------:R-:W-:Y:S01]  /*0780*/  ISETP.GE.AND P3, PT, R28, UR5, PT ;  /* 0x000000051c007c0c */ /* 0x000fe2000bf66270 */
[----:B------:R-:W-:Y:S01]  /*0790*/  UIADD3.X UR15, UPT, UPT, UR13, ~UR15, URZ, UP0, !UPT ;  /* 0x8000000f0d0f7290 */ /* 0x000fe200087fe4ff */
[----:B------:R-:W-:Y:S01]  /*07a0*/  SHF.R.U32.HI R10, RZ, 0x3, R10 ;  /* 0x00000003ff0a7819 */ /* 0x000fe2000001160a */
[----:B------:R-:W-:Y:S01]  /*07b0*/  IMAD R7, R16, UR20, RZ ;  /* 0x0000001410077c24 */ /* 0x000fe2000f8e02ff */
[----:B----4-:R-:W-:Y:S01]  /*07c0*/  LEA R14, P0, R12, R14, 0x3 ;  /* 0x0000000e0c0e7211 */ /* 0x010fe200078018ff */
[----:B---3--:R-:W-:Y:S01]  /*07d0*/  UIADD3 UR10, UP0, UPT, UR8, -UR10, URZ ;  /* 0x8000000a080a7290 */ /* 0x008fe2000ff1e0ff */
[----:B------:R-:W-:Y:S01]  /*07e0*/  ISETP.GE.AND P5, PT, R8, UR5, PT ;  /* 0x0000000508007c0c */ /* 0x000fe2000bfa6270 */
[----:B------:R-:W-:Y:S01]  /*07f0*/  IMAD R7, R26, UR21, R7 ;  /* 0x000000151a077c24 */ /* 0x000fe2000f8e0207 */
[----:B------:R-:W-:Y:S01]  /*0800*/  SEL R19, RZ, 0x4, P3 ;  /* 0x00000004ff137807 */ /* 0x000fe20001800000 */
[----:B------:R-:W2:Y:S01]  /*0810*/  LDCU.64 UR4, c[0x0][0x3c0] ;  /* 0x00007800ff0477ac */ /* 0x000ea20008000a00 */
[----:B------:R-:W-:Y:S01]  /*0820*/  SEL R8, RZ, 0x2, P5 ;  /* 0x00000002ff087807 */ /* 0x000fe20002800000 */
[----:B------:R-:W-:Y:S01]  /*0830*/  IMAD.IADD R7, R13, 0x1, R7 ;  /* 0x000000010d077824 */ /* 0x000fe200078e0207 */
[----:B------:R-:W-:Y:S01]  /*0840*/  SHF.R.U32.HI R13, RZ, 0x1, R3 ;  /* 0x00000001ff0d7819 */ /* 0x000fe20000011603 */
[----:B------:R-:W-:Y:S01]  /*0850*/  UIADD3.X UR11, UPT, UPT, UR9, ~UR11, URZ, UP0, !UPT ;  /* 0x8000000b090b7290 */ /* 0x000fe200087fe4ff */
[----:B------:R-:W-:-:S02]  /*0860*/  SEL R24, RZ, 0x2, P4 ;  /* 0x00000002ff187807 */ /* 0x000fc40002000000 */
[----:B------:R-:W-:Y:S01]  /*0870*/  LEA.HI.X R15, R12, R15, R7, 0x3, P0 ;  /* 0x0000000f0c0f7211 */ /* 0x000fe200000f1c07 */
[----:B------:R-:W-:Y:S01]  /*0880*/  IMAD.SHL.U32 R7, R3, 0x4, RZ ;  /* 0x0000000403077824 */ /* 0x000fe200078e00ff */
[----:B------:R-:W-:Y:S01]  /*0890*/  LOP3.LUT R13, R13, 0x3, RZ, 0xc0, !PT ;  /* 0x000000030d0d7812 */ /* 0x000fe200078ec0ff */
[----:B------:R-:W-:Y:S01]  /*08a0*/  VIADD R12, R2, 0xffffffdf ;  /* 0xffffffdf020c7836 */ /* 0x000fe20000000000 */
[-C--:B------:R-:W-:Y:S01]  /*08b0*/  ISETP.LT.AND P0, PT, R26, R27.reuse, !P4 ;  /* 0x0000001b1a00720c */ /* 0x080fe20006701270 */
[----:B------:R-:W-:Y:S01]  /*08c0*/  VIADD R2, R2, 0xf ;  /* 0x0000000f02027836 */ /* 0x000fe20000000000 */
[----:B------:R-:W-:Y:S02]  /*08d0*/  LOP3.LUT R7, R13, 0x4, R7, 0xf8, !PT ;  /* 0x000000040d077812 */ /* 0x000fe400078ef807 */
[----:B------:R-:W-:Y:S02]  /*08e0*/  SEL R25, RZ, 0x1, !P0 ;  /* 0x00000001ff197807 */ /* 0x000fe40004000000 */
[----:B------:R-:W-:Y:S01]  /*08f0*/  ISETP.LT.AND P0, PT, R26, R27, !P3 ;  /* 0x0000001b1a00720c */ /* 0x000fe20005f01270 */
[----:B--2---:R-:W-:Y:S01]  /*0900*/  IMAD R16, R16, UR4, RZ ;  /* 0x0000000410107c24 */ /* 0x004fe2000f8e02ff */
[----:B------:R-:W-:-:S02]  /*0910*/  LOP3.LUT R11, R7, R11, RZ, 0x3c, !PT ;  /* 0x0000000b070b7212 */ /* 0x000fc400078e3cff */
[----:B------:R-:W-:Y:S01]  /*0920*/  SEL R21, RZ, 0x1, !P0 ;  /* 0x00000001ff157807 */ /* 0x000fe20004000000 */
[C---:B------:R-:W-:Y:S01]  /*0930*/  IMAD R16, R26.reuse, UR5, R16 ;  /* 0x000000051a107c24 */ /* 0x040fe2000f8e0210 */
[C---:B------:R-:W-:Y:S01]  /*0940*/  ISETP.GE.AND P0, PT, R26.reuse, R27, PT ;  /* 0x0000001b1a00720c */ /* 0x040fe20003f06270 */
[----:B------:R-:W-:Y:S01]  /*0950*/  IMAD R10, R11, 0x2, R10 ;  /* 0x000000020b0a7824 */ /* 0x000fe200078e020a */
[----:B------:R-:W-:Y:S01]  /*0960*/  SEL R7, RZ, 0x1, P3 ;  /* 0x00000001ff077807 */ /* 0x000fe20001800000 */
[----:B------:R-:W-:Y:S01]  /*0970*/  VIADD R11, R26, 0x4 ;  /* 0x000000041a0b7836 */ /* 0x000fe20000000000 */
[----:B------:R-:W-:Y:S02]  /*0980*/  SEL R20, R8, RZ, !P0 ;  /* 0x000000ff08147207 */ /* 0x000fe40004000000 */
[----:B------:R-:W-:Y:S02]  /*0990*/  LOP3.LUT R9, R13, 0x3c, R9, 0xf8, !PT ;  /* 0x0000003c0d097812 */ /* 0x000fe400078ef809 */
[----:B------:R-:W-:-:S02]  /*09a0*/  IADD3 R7, PT, PT, R19, R8, R7 ;  /* 0x0000000813077210 */ /* 0x000fc40007ffe007 */
[----:B------:R-:W-:Y:S02]  /*09b0*/  SEL R23, RZ, 0x4, P4 ;  /* 0x00000004ff177807 */ /* 0x000fe40002000000 */
[----:B------:R-:W-:Y:S02]  /*09c0*/  SEL R13, RZ, 0x8, P4 ;  /* 0x00000008ff0d7807 */ /* 0x000fe40002000000 */
[----:B------:R-:W-:Y:S02]  /*09d0*/  SEL R8, RZ, 0x1, P4 ;  /* 0x00000001ff087807 */ /* 0x000fe40002000000 */
[----:B------:R-:W-:Y:S02]  /*09e0*/  ISETP.GE.U32.AND P0, PT, R12, 0x10, PT ;  /* 0x000000100c00780c */ /* 0x000fe40003f06070 */
[----:B------:R-:W-:Y:S01]  /*09f0*/  ISETP.GE.AND P4, PT, R11, R27, PT ;  /* 0x0000001b0b00720c */ /* 0x000fe20003f86270 */
[----:B------:R-:W-:Y:S01]  /*0a00*/  VIADD R11, R26, 0x8 ;  /* 0x000000081a0b7836 */ /* 0x000fe20000000000 */
[----:B------:R-:W-:-:S02]  /*0a10*/  SEL R12, RZ, 0x8, P5 ;  /* 0x00000008ff0c7807 */ /* 0x000fc40002800000 */
[----:B------:R-:W-:Y:S02]  /*0a20*/  IADD3 R8, PT, PT, R23, R24, R8 ;  /* 0x0000001817087210 */ /* 0x000fe40007ffe008 */
[----:B------:R-:W-:Y:S02]  /*0a30*/  SEL R24, R24, RZ, !P4 ;  /* 0x000000ff18187207 */ /* 0x000fe40006000000 */
[----:B------:R-:W-:Y:S01]  /*0a40*/  SEL R19, R19, RZ, !P4 ;  /* 0x000000ff13137207 */ /* 0x000fe20006000000 */
[----:B------:R-:W-:Y:S01]  /*0a50*/  IMAD.IADD R8, R13, 0x1, R8 ;  /* 0x000000010d087824 */ /* 0x000fe200078e0208 */
[----:B------:R-:W-:Y:S02]  /*0a60*/  SEL R18, R12, RZ, !P4 ;  /* 0x000000ff0c127207 */ /* 0x000fe40006000000 */
[----:B------:R-:W-:Y:S02]  /*0a70*/  ISETP.GE.AND P4, PT, R11, R27, PT ;  /* 0x0000001b0b00720c */ /* 0x000fe40003f86270 */
[----:B------:R-:W-:-:S02]  /*0a80*/  LOP3.LUT R17, R10, 0x4, R17, 0x78, !PT ;  /* 0x000000040a117812 */ /* 0x000fc400078e7811 */
[----:B------:R-:W-:Y:S02]  /*0a90*/  SEL R11, RZ, 0x100, P3 ;  /* 0x00000100ff0b7807 */ /* 0x000fe40001800000 */
[----:B------:R-:W-:Y:S02]  /*0aa0*/  SEL R10, RZ, 0x400, P3 ;  /* 0x00000400ff0a7807 */ /* 0x000fe40001800000 */
[----:B------:R-:W-:Y:S02]  /*0ab0*/  SEL R23, R23, RZ, !P4 ;  /* 0x000000ff17177207 */ /* 0x000fe40006000000 */
[----:B------:R-:W-:Y:S02]  /*0ac0*/  ISETP.GE.AND P3, PT, R22, R27, PT ;  /* 0x0000001b1600720c */ /* 0x000fe40003f66270 */
[----:B------:R-:W-:Y:S02]  /*0ad0*/  SHF.R.S32.HI R29, RZ, 0x1f, R28 ;  /* 0x0000001fff1d7819 */ /* 0x000fe4000001141c */
[----:B------:R-:W-:-:S02]  /*0ae0*/  IADD3 R23, PT, PT, R23, R24, R25 ;  /* 0x0000001817177210 */ /* 0x000fc40007ffe019 */
[----:B------:R-:W-:Y:S01]  /*0af0*/  SEL R22, R13, RZ, !P3 ;  /* 0x000000ff0d167207 */ /* 0x000fe20005800000 */
[----:B------:R-:W-:Y:S01]  /*0b00*/  IMAD.WIDE.U32 R28, R26, UR4, R28 ;  /* 0x000000041a1c7c25 */ /* 0x000fe2000f8e001c */
[----:B------:R-:W-:Y:S02]  /*0b10*/  IADD3 R20, PT, PT, R19, R20, R21 ;  /* 0x0000001413147210 */ /* 0x000fe40007ffe015 */
[----:B------:R-:W-:Y:S01]  /*0b20*/  SEL R19, RZ, 0x200, P5 ;  /* 0x00000200ff137807 */ /* 0x000fe20002800000 */
[----:B------:R-:W-:Y:S01]  /*0b30*/  IMAD.IADD R23, R23, 0x1, R22 ;  /* 0x0000000117177824 */ /* 0x000fe200078e0216 */
[----:B------:R-:W-:Y:S01]  /*0b40*/  SEL R22, R11, RZ, !P4 ;  /* 0x000000ff0b167207 */ /* 0x000fe20006000000 */
[----:B------:R-:W-:Y:S01]  /*0b50*/  IMAD.IADD R16, R29, 0x1, R16 ;  /* 0x000000011d107824 */ /* 0x000fe200078e0210 */
[----:B------:R-:W-:Y:S02]  /*0b60*/  SEL R21, R19, RZ, !P4 ;  /* 0x000000ff13157207 */ /* 0x000fe40006000000 */
[----:B------:R-:W-:-:S02]  /*0b70*/  LEA R24, P4, R28, R4, 0x3 ;  /* 0x000000041c187211 */ /* 0x000fc400078818ff */
[----:B------:R-:W-:Y:S02]  /*0b80*/  SEL R4, R23, RZ, P2 ;  /* 0x000000ff17047207 */ /* 0x000fe40001000000 */
[----:B------:R-:W-:Y:S02]  /*0b90*/  IADD3 R22, PT, PT, R22, R18, R20 ;  /* 0x0000001216167210 */ /* 0x000fe40007ffe014 */
[----:B------:R-:W-:Y:S01]  /*0ba0*/  SEL R20, R10, RZ, !P3 ;  /* 0x000000ff0a147207 */ /* 0x000fe20005800000 */
[----:B------:R-:W-:Y:S01]  /*0bb0*/  IMAD.SHL.U32 R18, R4, 0x8, RZ ;  /* 0x0000000804127824 */ /* 0x000fe200078e00ff */
[----:B------:R-:W-:Y:S02]  /*0bc0*/  LEA.HI.X R25, R28, R5, R16, 0x3, P4 ;  /* 0x000000051c197211 */ /* 0x000fe400020f1c10 */
[----:B------:R-:W-:Y:S02]  /*0bd0*/  SEL R5, RZ, 0x800, P5 ;  /* 0x00000800ff057807 */ /* 0x000fe40002800000 */
[----:B------:R-:W-:-:S02]  /*0be0*/  IADD3 R16, PT, PT, R20, R21, R22 ;  /* 0x0000001514107210 */ /* 0x000fc40007ffe016 */
[----:B------:R-:W-:Y:S01]  /*0bf0*/  LOP3.LUT P5, RZ, R18, 0x8, RZ, 0xc0, !PT ;  /* 0x0000000812ff7812 */ /* 0x000fe200078ac0ff */
[----:B------:R-:W-:Y:S01]  /*0c00*/  IMAD.SHL.U32 R18, R17, 0x8, RZ ;  /* 0x0000000811127824 */ /* 0x000fe200078e00ff */
[----:B------:R-:W-:Y:S01]  /*0c10*/  SEL R20, R5, RZ, !P3 ;  /* 0x000000ff05147207 */ /* 0x000fe20005800000 */
[----:B------:R-:W-:Y:S01]  /*0c20*/  IMAD.SHL.U32 R17, R4, 0x4, RZ ;  /* 0x0000000404117824 */ /* 0x000fe200078e00ff */
[----:B------:R-:W-:Y:S01]  /*0c30*/  IADD3 R7, PT, PT, R11, R12, R7 ;  /* 0x0000000c0b077210 */ /* 0x000fe20007ffe007 */
[----:B------:R-:W-:Y:S01]  /*0c40*/  IMAD R37, R9, 0x80, R18 ;  /* 0x0000008009257824 */ /* 0x000fe200078e0212 */
[----:B------:R-:W-:Y:S01]  /*0c50*/  SHF.R.S32.HI R46, RZ, 0x1f, R2 ;  /* 0x0000001fff2e7819 */ /* 0x000fe20000011402 */
[----:B------:R-:W-:Y:S01]  /*0c60*/  IMAD.IADD R16, R16, 0x1, R20 ;  /* 0x0000000110107824 */ /* 0x000fe200078e0214 */
[----:B------:R-:W-:Y:S01]  /*0c70*/  LOP3.LUT P4, RZ, R17, 0x8, RZ, 0xc0, !PT ;  /* 0x0000000811ff7812 */ /* 0x000fe2000788c0ff */
[----:B------:R-:W-:Y:S01]  /*0c80*/  IMAD.SHL.U32 R17, R4, 0x2, RZ ;  /* 0x0000000204117824 */ /* 0x000fe200078e00ff */
[----:B------:R-:W-:Y:S01]  /*0c90*/  IADD3 R20, P3, PT, R14, UR18, RZ ;  /* 0x000000120e147c10 */ /* 0x000fe2000ff7e0ff */
[----:B------:R-:W-:Y:S01]  /*0ca0*/  VIADD R37, R37, UR6 ;  /* 0x0000000625257c36 */ /* 0x000fe20008000000 */
[----:B------:R-:W-:Y:S01]  /*0cb0*/  SEL R16, R16, RZ, P2 ;  /* 0x000000ff10107207 */ /* 0x000fe20001000000 */
[----:B------:R-:W-:Y:S01]  /*0cc0*/  IMAD R36, R9, 0x100, R18 ;  /* 0x0000010009247824 */ /* 0x000fe200078e0212 */
[----:B------:R-:W-:-:S02]  /*0cd0*/  LOP3.LUT P2, RZ, R17, 0x8, RZ, 0xc0, !PT ;  /* 0x0000000811ff7812 */ /* 0x000fc4000784c0ff */
[----:B------:R-:W-:Y:S01]  /*0ce0*/  @!PT LDS RZ, [RZ] ;  /* 0x00000000fffff984 */ /* 0x000fe20000000800 */
[----:B------:R-:W-:Y:S01]  /*0cf0*/  @!PT LDS RZ, [RZ] ;  /* 0x00000000fffff984 */ /* 0x000fe20000000800 */
[----:B------:R2:W-:Y:S01]  /*0d00*/  LDGSTS.E.LTC128B.64 [R37], desc[UR26][R14.64], P5 ;  /* 0x000000000e257fae */ /* 0x0005e2000a9a161a */
[----:B------:R-:W-:Y:S01]  /*0d10*/  IADD3.X R21, PT, PT, R15, UR19, RZ, P3, !PT ;  /* 0x000000130f157c10 */ /* 0x000fe20009ffe4ff */
[----:B------:R-:W-:Y:S01]  /*0d20*/  VIADD R36, R36, UR6 ;  /* 0x0000000624247c36 */ /* 0x000fe20008000000 */
[----:B------:R-:W-:Y:S01]  /*0d30*/  LOP3.LUT P5, RZ, R4, 0x8, RZ, 0xc0, !PT ;  /* 0x0000000804ff7812 */ /* 0x000fe200078ac0ff */
[----:B------:R-:W-:Y:S01]  /*0d40*/  IMAD.SHL.U32 R4, R16, 0x8, RZ ;  /* 0x0000000810047824 */ /* 0x000fe200078e00ff */
[----:B------:R-:W-:Y:S01]  /*0d50*/  IADD3 R7, PT, PT, R10, R19, R7 ;  /* 0x000000130a077210 */ /* 0x000fe20007ffe007 */
[----:B------:R-:W-:Y:S01]  /*0d60*/  LDGSTS.E.LTC128B.64 [R37+0x200], desc[UR26][R20.64], P4 ;  /* 0x0020000014257fae */ /* 0x000fe2000a1a161a */
[----:B------:R-:W-:Y:S02]  /*0d70*/  SHF.R.U32.HI R9, RZ, 0x5, R16 ;  /* 0x00000005ff097819 */ /* 0x000fe40000011610 */
[----:B------:R-:W-:Y:S02]  /*0d80*/  CS2R R18, SRZ ;  /* 0x0000000000127805 */ /* 0x000fe4000001ff00 */
[----:B------:R-:W-:Y:S01]  /*0d90*/  LOP3.LUT P4, RZ, R4, 0x8, RZ, 0xc0, !PT ;  /* 0x0000000804ff7812 */ /* 0x000fe2000788c0ff */
[----:B------:R-:W-:Y:S01]  /*0da0*/  IMAD.SHL.U32 R4, R16, 0x4, RZ ;  /* 0x0000000410047824 */ /* 0x000fe200078e00ff */
[----:B------:R-:W-:Y:S01]  /*0db0*/  LEA.HI R46, R46, R2, RZ, 0x4 ;  /* 0x000000022e2e7211 */ /* 0x000fe200078f20ff */
[----:B------:R-:W-:-:S03]  /*0dc0*/  IMAD.IADD R7, R5, 0x1, R7 ;  /* 0x0000000105077824 */ /* 0x000fc600078e0207 */
[----:B------:R-:W-:Y:S02]  /*0dd0*/  LEA.HI.SX32 R46, R46, 0xfffffffc, 0x1c ;  /* 0xfffffffc2e2e7811 */ /* 0x000fe400078fe2ff */
[----:B------:R-:W-:-:S04]  /*0de0*/  SEL R7, R7, RZ, P6 ;  /* 0x000000ff07077207 */ /* 0x000fc80003000000 */
[C---:B------:R-:W-:Y:S01]  /*0df0*/  SEL R45, R7.reuse, RZ, P1 ;  /* 0x000000ff072d7207 */ /* 0x040fe20000800000 */
[----:B------:R-:W-:Y:S01]  /*0e00*/  IMAD.SHL.U32 R5, R7, 0x8, RZ ;  /* 0x0000000807057824 */ /* 0x000fe200078e00ff */
[----:B--2---:R-:W-:-:S04]  /*0e10*/  IADD3 R14, P3, PT, R20, UR18, RZ ;  /* 0x00000012140e7c10 */ /* 0x004fc8000ff7e0ff */
[----:B------:R-:W-:-:S05]  /*0e20*/  IADD3.X R15, PT, PT, R21, UR19, RZ, P3, !PT ;  /* 0x00000013150f7c10 */ /* 0x000fca0009ffe4ff */
[----:B------:R2:W-:Y:S01]  /*0e30*/  LDGSTS.E.LTC128B.64 [R37+0x400], desc[UR26][R14.64], P2 ;  /* 0x004000000e257fae */ /* 0x0005e200091a161a */
[----:B------:R-:W-:Y:S01]  /*0e40*/  LOP3.LUT P2, RZ, R4, 0x8, RZ, 0xc0, !PT ;  /* 0x0000000804ff7812 */ /* 0x000fe2000784c0ff */
[----:B------:R-:W-:Y:S01]  /*0e50*/  IMAD.SHL.U32 R4, R16, 0x2, RZ ;  /* 0x0000000210047824 */ /* 0x000fe200078e00ff */
[----:B--2---:R-:W-:-:S04]  /*0e60*/  IADD3 R14, P3, PT, R14, UR18, RZ ;  /* 0x000000120e0e7c10 */ /* 0x004fc8000ff7e0ff */
[----:B------:R-:W-:Y:S02]  /*0e70*/  IADD3.X R15, PT, PT, R15, UR19, RZ, P3, !PT ;  /* 0x000000130f0f7c10 */ /* 0x000fe40009ffe4ff */
[----:B------:R-:W-:Y:S02]  /*0e80*/  LOP3.LUT P3, RZ, R4, 0x8, RZ, 0xc0, !PT ;  /* 0x0000000804ff7812 */ /* 0x000fe4000786c0ff */
[----:B------:R-:W-:Y:S01]  /*0e90*/  SHF.R.U32.HI R4, RZ, 0x6, R16 ;  /* 0x00000006ff047819 */ /* 0x000fe20000011610 */
[----:B------:R-:W-:Y:S01]  /*0ea0*/  LDGSTS.E.LTC128B.64 [R37+0x600], desc[UR26][R14.64], P5 ;  /* 0x006000000e257fae */ /* 0x000fe2000a9a161a */
[----:B------:R-:W-:-:S03]  /*0eb0*/  LOP3.LUT P5, RZ, R16, 0x8, RZ, 0xc0, !PT ;  /* 0x0000000810ff7812 */ /* 0x000fc600078ac0ff */
[----:B------:R-:W-:Y:S01]  /*0ec0*/  LDGSTS.E.LTC128B.64 [R36+0x2800], desc[UR26][R24.64], P4 ;  /* 0x0280000018247fae */ /* 0x000fe2000a1a161a */
[----:B------:R-:W-:Y:S02]  /*0ed0*/  LOP3.LUT P4, RZ, R9, 0x8, RZ, 0xc0, !PT ;  /* 0x0000000809ff7812 */ /* 0x000fe4000788c0ff */
[--C-:B------:R-:W-:Y:S01]  /*0ee0*/  SHF.R.U32.HI R9, RZ, 0x7, R16.reuse ;  /* 0x00000007ff097819 */ /* 0x100fe20000011610 */
[----:B------:R-:W-:Y:S01]  /*0ef0*/  LDGSTS.E.LTC128B.64 [R36+0x2880], desc[UR26][R24.64+0x80], P2 ;  /* 0x0288008018247fae */ /* 0x000fe200091a161a */
[----:B------:R-:W-:Y:S02]  /*0f00*/  IADD3 R10, P2, PT, R24, UR16, RZ ;  /* 0x00000010180a7c10 */ /* 0x000fe4000ff5e0ff */
[----:B------:R-:W-:Y:S02]  /*0f10*/  SHF.R.U32.HI R16, RZ, 0x8, R16 ;  /* 0x00000008ff107819 */ /* 0x000fe40000011610 */
[----:B------:R-:W-:Y:S02]  /*0f20*/  IADD3.X R11, PT, PT, R25, UR17, RZ, P2, !PT ;  /* 0x00000011190b7c10 */ /* 0x000fe400097fe4ff */
[----:B------:R-:W-:-:S02]  /*0f30*/  LOP3.LUT P2, RZ, R4, 0x8, RZ, 0xc0, !PT ;  /* 0x0000000804ff7812 */ /* 0x000fc4000784c0ff */
[----:B------:R-:W-:Y:S01]  /*0f40*/  SEL R4, R8, RZ, P6 ;  /* 0x000000ff08047207 */ /* 0x000fe20003000000 */
[----:B------:R-:W-:Y:S01]  /*0f50*/  LDGSTS.E.LTC128B.64 [R36+0x2c00], desc[UR26][R10.64], P3 ;  /* 0x02c000000a247fae */ /* 0x000fe200099a161a */
[----:B------:R-:W-:Y:S02]  /*0f60*/  IADD3 R12, P3, PT, R10, UR16, RZ ;  /* 0x000000100a0c7c10 */ /* 0x000fe4000ff7e0ff */
[----:B------:R-:W-:Y:S01]  /*0f70*/  LOP3.LUT P6, RZ, R7, 0x8, RZ, 0xc0, !PT ;  /* 0x0000000807ff7812 */ /* 0x000fe200078cc0ff */
[----:B------:R-:W-:Y:S01]  /*0f80*/  IMAD.SHL.U32 R8, R4, 0x8, RZ ;  /* 0x0000000804087824 */ /* 0x000fe200078e00ff */
[----:B------:R2:W-:Y:S01]  /*0f90*/  LDGSTS.E.LTC128B.64 [R36+0x2c80], desc[UR26][R10.64+0x80], P5 ;  /* 0x02c800800a247fae */ /* 0x0005e2000a9a161a */
[----:B------:R-:W-:Y:S02]  /*0fa0*/  IADD3.X R13, PT, PT, R11, UR17, RZ, P3, !PT ;  /* 0x000000110b0d7c10 */ /* 0x000fe40009ffe4ff */
[----:B------:R-:W-:Y:S02]  /*0fb0*/  LOP3.LUT P3, RZ, R9, 0x8, RZ, 0xc0, !PT ;  /* 0x0000000809ff7812 */ /* 0x000fe4000786c0ff */
[----:B------:R-:W-:Y:S01]  /*0fc0*/  LOP3.LUT P5, RZ, R8, 0x8, RZ, 0xc0, !PT ;  /* 0x0000000808ff7812 */ /* 0x000fe200078ac0ff */
[----:B------:R-:W-:Y:S01]  /*0fd0*/  LDGSTS.E.LTC128B.64 [R36+0x3000], desc[UR26][R12.64], P4 ;  /* 0x030000000c247fae */ /* 0x000fe2000a1a161a */
[----:B------:R-:W-:-:S02]  /*0fe0*/  SHF.R.S32.HI R8, RZ, 0x1f, R6 ;  /* 0x0000001fff087819 */ /* 0x000fc40000011406 */
[----:B------:R-:W-:Y:S01]  /*0ff0*/  LOP3.LUT P4, RZ, R16, 0x8, RZ, 0xc0, !PT ;  /* 0x0000000810ff7812 */ /* 0x000fe2000788c0ff */
[----:B------:R3:W-:Y:S02]  /*1000*/  LDGSTS.E.LTC128B.64 [R36+0x3080], desc[UR26][R12.64+0x80], P2 ;  /* 0x030800800c247fae */ /* 0x0007e400091a161a */
[C---:B------:R-:W-:Y:S02]  /*1010*/  IMAD R9, R8.reuse, UR20, RZ ;  /* 0x0000001408097c24 */ /* 0x040fe4000f8e02ff */
[----:B------:R-:W-:Y:S02]  /*1020*/  IMAD R8, R8, UR4, RZ ;  /* 0x0000000408087c24 */ /* 0x000fe4000f8e02ff */
[C---:B------:R-:W-:Y:S02]  /*1030*/  IMAD R9, R6.reuse, UR21, R9 ;  /* 0x0000001506097c24 */ /* 0x040fe4000f8e0209 */
[C---:B------:R-:W-:Y:S02]  /*1040*/  IMAD R8, R6.reuse, UR5, R8 ;  /* 0x0000000506087c24 */ /* 0x040fe4000f8e0208 */
[----:B--2---:R-:W-:-:S04]  /*1050*/  IMAD.WIDE.U32 R10, R6, UR20, RZ ;  /* 0x00000014060a7c25 */ /* 0x004fc8000f8e00ff */
[----:B------:R-:W-:Y:S01]  /*1060*/  IMAD.IADD R9, R11, 0x1, R9 ;  /* 0x000000010b097824 */ /* 0x000fe200078e0209 */
[----:B---3--:R-:W-:-:S04]  /*1070*/  IADD3 R12, P2, PT, R12, UR16, RZ ;  /* 0x000000100c0c7c10 */ /* 0x008fc8000ff5e0ff */
[----:B------:R-:W-:Y:S02]  /*1080*/  IADD3.X R13, PT, PT, R13, UR17, RZ, P2, !PT ;  /* 0x000000110d0d7c10 */ /* 0x000fe400097fe4ff */
[----:B------:R-:W-:-:S03]  /*1090*/  LEA R16, P2, R10, UR14, 0x3 ;  /* 0x0000000e0a107c11 */ /* 0x000fc6000f8418ff */
[----:B------:R-:W-:Y:S01]  /*10a0*/  LDGSTS.E.LTC128B.64 [R36+0x3400], desc[UR26][R12.64], P3 ;  /* 0x034000000c247fae */ /* 0x000fe200099a161a */
[----:B------:R-:W-:Y:S01]  /*10b0*/  IADD3 R14, P3, PT, R16, R14, RZ ;  /* 0x0000000e100e7210 */ /* 0x000fe20007f7e0ff */
[----:B------:R-:W-:Y:S01]  /*10c0*/  IMAD.WIDE.U32 R16, R6, UR4, RZ ;  /* 0x0000000406107c25 */ /* 0x000fe2000f8e00ff */
[----:B------:R-:W-:Y:S01]  /*10d0*/  LEA.HI.X R6, R10, UR15, R9, 0x3, P2 ;  /* 0x0000000f0a067c11 */ /* 0x000fe200090f1c09 */
[----:B------:R2:W-:Y:S01]  /*10e0*/  LDGSTS.E.LTC128B.64 [R36+0x3480], desc[UR26][R12.64+0x80], P4 ;  /* 0x034800800c247fae */ /* 0x0005e2000a1a161a */
[----:B-1----:R-:W-:Y:S01]  /*10f0*/  R2UR UR4, R0 ;  /* 0x00000000000472ca */ /* 0x002fe200000e0000 */
[----:B------:R-:W-:Y:S01]  /*1100*/  IMAD.SHL.U32 R10, R4, 0x4, RZ ;  /* 0x00000004040a7824 */ /* 0x000fe200078e00ff */
[----:B------:R-:W-:Y:S01]  /*1110*/  LEA R9, P4, R16, UR10, 0x3 ;  /* 0x0000000a10097c11 */ /* 0x000fe2000f8818ff */
[----:B------:R-:W-:Y:S01]  /*1120*/  IMAD.IADD R8, R17, 0x1, R8 ;  /* 0x0000000111087824 */ /* 0x000fe200078e0208 */
[----:B------:R-:W0:Y:S01]  /*1130*/  LDGDEPBAR ;  /* 0x00000000000079af */ /* 0x000e220000000000 */
[----:B------:R-:W-:Y:S01]  /*1140*/  IMAD.X R15, R6, 0x1, R15, P3 ;  /* 0x00000001060f7824 */ /* 0x000fe200018e060f */
[----:B------:R-:W-:Y:S01]  /*1150*/  LOP3.LUT P2, RZ, R10, 0x8, RZ, 0xc0, !PT ;  /* 0x000000080aff7812 */ /* 0x000fe2000784c0ff */
[----:B------:R-:W-:Y:S01]  /*1160*/  IMAD.SHL.U32 R6, R4, 0x2, RZ ;  /* 0x0000000204067824 */ /* 0x000fe200078e00ff */
[----:B------:R-:W-:-:S02]  /*1170*/  IADD3 R10, P3, PT, R9, R12, RZ ;  /* 0x0000000c090a7210 */ /* 0x000fc40007f7e0ff */
[----:B------:R-:W-:Y:S01]  /*1180*/  LEA.HI.X R8, R16, UR11, R8, 0x3, P4 ;  /* 0x0000000b10087c11 */ /* 0x000fe2000a0f1c08 */
[----:B------:R1:W-:Y:S01]  /*1190*/  LDGSTS.E.LTC128B.64 [R37+0x800], desc[UR26][R14.64], P5 ;  /* 0x008000000e257fae */ /* 0x0003e2000a9a161a */
[----:B------:R-:W-:Y:S01]  /*11a0*/  CS2R R16, SRZ ;  /* 0x0000000000107805 */ /* 0x000fe2000001ff00 */
[----:B------:R-:W-:Y:S02]  /*11b0*/  ULEA.HI UR20, UR4, UR4, URZ, 0x1 ;  /* 0x0000000404147291 */ /* 0x000fe4000f8f08ff */
[----:B------:R-:W-:Y:S01]  /*11c0*/  IMAD.X R11, R8, 0x1, R13, P3 ;  /* 0x00000001080b7824 */ /* 0x000fe200018e060d */
[----:B------:R-:W-:Y:S01]  /*11d0*/  LOP3.LUT P3, RZ, R6, 0x8, RZ, 0xc0, !PT ;  /* 0x0000000806ff7812 */ /* 0x000fe2000786c0ff */
[----:B------:R-:W-:Y:S01]  /*11e0*/  IMAD.SHL.U32 R6, R7, 0x4, RZ ;  /* 0x0000000407067824 */ /* 0x000fe200078e00ff */
[----:B------:R-:W-:Y:S02]  /*11f0*/  ULOP3.LUT UR21, UR20, 0xfffffffe, URZ, 0xc0, !UPT ;  /* 0xfffffffe14157892 */ /* 0x000fe4000f8ec0ff */
[----:B------:R-:W-:-:S02]  /*1200*/  USHF.R.S32.HI UR20, URZ, 0x1, UR20 ;  /* 0x00000001ff147899 */ /* 0x000fc40008011414 */
[----:B------:R-:W-:Y:S01]  /*1210*/  UIADD3 UR21, UPT, UPT, UR4, -UR21, URZ ;  /* 0x8000001504157290 */ /* 0x000fe2000fffe0ff */
[----:B--2---:R-:W-:-:S04]  /*1220*/  IADD3 R12, P4, PT, R14, UR18, RZ ;  /* 0x000000120e0c7c10 */ /* 0x004fc8000ff9e0ff */
[----:B------:R-:W-:Y:S02]  /*1230*/  IADD3.X R13, PT, PT, R15, UR19, RZ, P4, !PT ;  /* 0x000000130f0d7c10 */ /* 0x000fe4000a7fe4ff */
[C---:B------:R-:W-:Y:S02]  /*1240*/  LOP3.LUT P4, RZ, R4.reuse, 0x8, RZ, 0xc0, !PT ;  /* 0x0000000804ff7812 */ /* 0x040fe4000788c0ff */
[----:B------:R-:W-:Y:S01]  /*1250*/  SEL R4, R4, RZ, P1 ;  /* 0x000000ff04047207 */ /* 0x000fe20000800000 */
[----:B------:R2:W-:Y:S01]  /*1260*/  LDGSTS.E.LTC128B.64 [R37+0xa00], desc[UR26][R12.64], P2 ;  /* 0x00a000000c257fae */ /* 0x0005e200091a161a */
[----:B-1----:R-:W-:Y:S02]  /*1270*/  IADD3 R14, P5, PT, R12, UR18, RZ ;  /* 0x000000120c0e7c10 */ /* 0x002fe4000ffbe0ff */
[----:B------:R-:W-:Y:S02]  /*1280*/  SEL R44, R4, RZ, P0 ;  /* 0x000000ff042c7207 */ /* 0x000fe40000000000 */
[----:B------:R-:W-:-:S02]  /*1290*/  IADD3.X R15, PT, PT, R13, UR19, RZ, P5, !PT ;  /* 0x000000130d0f7c10 */ /* 0x000fc4000affe4ff */
[----:B------:R-:W-:Y:S02]  /*12a0*/  IADD3 R8, P2, PT, R14, UR18, RZ ;  /* 0x000000120e087c10 */ /* 0x000fe4000ff5e0ff */
[----:B------:R-:W-:Y:S01]  /*12b0*/  LOP3.LUT P5, RZ, R5, 0x8, RZ, 0xc0, !PT ;  /* 0x0000000805ff7812 */ /* 0x000fe200078ac0ff */
[----:B------:R-:W-:Y:S01]  /*12c0*/  IMAD.SHL.U32 R5, R7, 0x2, RZ ;  /* 0x0000000207057824 */ /* 0x000fe200078e00ff */
[----:B------:R-:W-:Y:S01]  /*12d0*/  IADD3.X R9, PT, PT, R15, UR19, RZ, P2, !PT ;  /* 0x000000130f097c10 */ /* 0x000fe200097fe4ff */
[----:B------:R1:W-:Y:S01]  /*12e0*/  LDGSTS.E.LTC128B.64 [R37+0xc00], desc[UR26][R14.64], P3 ;  /* 0x00c000000e257fae */ /* 0x0003e200099a161a */
[----:B------:R-:W-:Y:S02]  /*12f0*/  LOP3.LUT P2, RZ, R6, 0x8, RZ, 0xc0, !PT ;  /* 0x0000000806ff7812 */ /* 0x000fe4000784c0ff */
[----:B------:R-:W-:Y:S01]  /*1300*/  LOP3.LUT P3, RZ, R5, 0x8, RZ, 0xc0, !PT ;  /* 0x0000000805ff7812 */ /* 0x000fe2000786c0ff */
[----:B------:R-:W-:Y:S01]  /*1310*/  LDGSTS.E.LTC128B.64 [R37+0xe00], desc[UR26][R8.64], P4 ;  /* 0x00e0000008257fae */ /* 0x000fe2000a1a161a */
[----:B------:R-:W-:-:S02]  /*1320*/  SHF.R.U32.HI R6, RZ, 0x6, R7 ;  /* 0x00000006ff067819 */ /* 0x000fc40000011607 */
[----:B------:R-:W-:-:S03]  /*1330*/  SHF.R.U32.HI R5, RZ, 0x7, R7 ;  /* 0x00000007ff057819 */ /* 0x000fc60000011607 */
[----:B------:R-:W-:Y:S01]  /*1340*/  LDGSTS.E.LTC128B.64 [R36+0x3800], desc[UR26][R10.64], P5 ;  /* 0x038000000a247fae */ /* 0x000fe2000a9a161a */
[----:B--2---:R-:W-:-:S03]  /*1350*/  SHF.R.U32.HI R12, RZ, 0x5, R7 ;  /* 0x00000005ff0c7819 */ /* 0x004fc60000011607 */
[----:B------:R2:W-:Y:S01]  /*1360*/  LDGSTS.E.LTC128B.64 [R36+0x3880], desc[UR26][R10.64+0x80], P2 ;  /* 0x038800800a247fae */ /* 0x0005e200091a161a */
[----:B------:R-:W-:Y:S01]  /*1370*/  LOP3.LUT P2, RZ, R6, 0x8, RZ, 0xc0, !PT ;  /* 0x0000000806ff7812 */ /* 0x000fe2000784c0ff */
[----:B------:R-:W-:Y:S01]  /*1380*/  IMAD.SHL.U32 R6, R4, 0x8, RZ ;  /* 0x0000000804067824 */ /* 0x000fe200078e00ff */
[----:B------:R-:W-:Y:S02]  /*1390*/  LOP3.LUT P5, RZ, R12, 0x8, RZ, 0xc0, !PT ;  /* 0x000000080cff7812 */ /* 0x000fe400078ac0ff */
[----:B-1----:R-:W-:-:S04]  /*13a0*/  IADD3 R14, P4, PT, R10, UR16, RZ ;  /* 0x000000100a0e7c10 */ /* 0x002fc8000ff9e0ff */
[----:B------:R-:W-:Y:S02]  /*13b0*/  IADD3.X R15, PT, PT, R11, UR17, RZ, P4, !PT ;  /* 0x000000110b0f7c10 */ /* 0x000fe4000a7fe4ff */
[----:B------:R-:W-:Y:S02]  /*13c0*/  LOP3.LUT P4, RZ, R5, 0x8, RZ, 0xc0, !PT ;  /* 0x0000000805ff7812 */ /* 0x000fe4000788c0ff */
[----:B------:R-:W-:Y:S01]  /*13d0*/  SHF.R.U32.HI R5, RZ, 0x8, R7 ;  /* 0x00000008ff057819 */ /* 0x000fe20000011607 */
[----:B------:R-:W-:Y:S04]  /*13e0*/  LDGSTS.E.LTC128B.64 [R36+0x3c00], desc[UR26][R14.64], P3 ;  /* 0x03c000000e247fae */ /* 0x000fe800099a161a */
[----:B------:R1:W-:Y:S01]  /*13f0*/  LDGSTS.E.LTC128B.64 [R36+0x3c80], desc[UR26][R14.64+0x80], P6 ;  /* 0x03c800800e247fae */ /* 0x0003e2000b1a161a */
[----:B--2---:R-:W-:-:S02]  /*1400*/  IADD3 R10, P3, PT, R14, UR16, RZ ;  /* 0x000000100e0a7c10 */ /* 0x004fc4000ff7e0ff */
[----:B------:R-:W-:Y:S01]  /*1410*/  LOP3.LUT P6, RZ, R5, 0x8, RZ, 0xc0, !PT ;  /* 0x0000000805ff7812 */ /* 0x000fe200078cc0ff */
[----:B------:R-:W-:Y:S01]  /*1420*/  IMAD.SHL.U32 R5, R4, 0x4, RZ ;  /* 0x0000000404057824 */ /* 0x000fe200078e00ff */
[----:B------:R-:W-:Y:S02]  /*1430*/  IADD3.X R11, PT, PT, R15, UR17, RZ, P3, !PT ;  /* 0x000000110f0b7c10 */ /* 0x000fe40009ffe4ff */
[----:B------:R-:W-:-:S03]  /*1440*/  IADD3 R12, P3, PT, R10, UR16, RZ ;  /* 0x000000100a0c7c10 */ /* 0x000fc6000ff7e0ff */
[----:B------:R-:W-:Y:S01]  /*1450*/  LDGSTS.E.LTC128B.64 [R36+0x4000], desc[UR26][R10.64], P5 ;  /* 0x040000000a247fae */ /* 0x000fe2000a9a161a */
[----:B------:R-:W-:Y:S02]  /*1460*/  LOP3.LUT P5, RZ, R6, 0x8, RZ, 0xc0, !PT ;  /* 0x0000000806ff7812 */ /* 0x000fe400078ac0ff */
[----:B------:R-:W-:Y:S01]  /*1470*/  IADD3.X R13, PT, PT, R11, UR17, RZ, P3, !PT ;  /* 0x000000110b0d7c10 */ /* 0x000fe20009ffe4ff */
[----:B------:R2:W-:Y:S01]  /*1480*/  LDGSTS.E.LTC128B.64 [R36+0x4080], desc[UR26][R10.64+0x80], P2 ;  /* 0x040800800a247fae */ /* 0x0005e200091a161a */
[----:B------:R-:W-:Y:S01]  /*1490*/  LOP3.LUT P2, RZ, R5, 0x8, RZ, 0xc0, !PT ;  /* 0x0000000805ff7812 */ /* 0x000fe2000784c0ff */
[C---:B------:R-:W-:Y:S02]  /*14a0*/  IMAD.SHL.U32 R5, R4.reuse, 0x2, RZ ;  /* 0x0000000204057824 */ /* 0x040fe400078e00ff */
[----:B------:R-:W-:Y:S01]  /*14b0*/  LDGSTS.E.LTC128B.64 [R36+0x4400], desc[UR26][R12.64], P4 ;  /* 0x044000000c247fae */ /* 0x000fe2000a1a161a */
[----:B------:R-:W-:Y:S01]  /*14c0*/  LOP3.LUT P4, RZ, R4, 0x8, RZ, 0xc0, !PT ;  /* 0x0000000804ff7812 */ /* 0x000fe2000788c0ff */
[----:B------:R-:W-:-:S02]  /*14d0*/  IMAD.SHL.U32 R4, R44, 0x8, RZ ;  /* 0x000000082c047824 */ /* 0x000fc400078e00ff */
[----:B------:R-:W-:Y:S01]  /*14e0*/  LDGSTS.E.LTC128B.64 [R36+0x4480], desc[UR26][R12.64+0x80], P6 ;  /* 0x044800800c247fae */ /* 0x000fe2000b1a161a */
[----:B------:R-:W-:Y:S01]  /*14f0*/  LOP3.LUT P6, RZ, R5, 0x8, RZ, 0xc0, !PT ;  /* 0x0000000805ff7812 */ /* 0x000fe200078cc0ff */
[----:B------:R-:W-:Y:S02]  /*1500*/  IMAD.SHL.U32 R5, R45, 0x8, RZ ;  /* 0x000000082d057824 */ /* 0x000fe400078e00ff */
[----:B------:R-:W0:Y:S01]  /*1510*/  LDGDEPBAR ;  /* 0x00000000000079af */ /* 0x000e220000000000 */
[----:B-1----:R-:W-:Y:S02]  /*1520*/  CS2R R14, SRZ ;  /* 0x00000000000e7805 */ /* 0x002fe4000001ff00 */
[----:B--2---:R-:W-:-:S04]  /*1530*/  IADD3 R10, P3, PT, R8, UR12, RZ ;  /* 0x0000000c080a7c10 */ /* 0x004fc8000ff7e0ff */
[----:B------:R-:W-:Y:S02]  /*1540*/  IADD3.X R11, PT, PT, R9, UR13, RZ, P3, !PT ;  /* 0x0000000d090b7c10 */ /* 0x000fe40009ffe4ff */
[----:B------:R-:W-:-:S03]  /*1550*/  IADD3 R8, P3, PT, R10, UR18, RZ ;  /* 0x000000120a087c10 */ /* 0x000fc6000ff7e0ff */
[----:B------:R1:W-:Y:S01]  /*1560*/  LDGSTS.E.LTC128B.64 [R37+0x1000], desc[UR26][R10.64], P5 ;  /* 0x010000000a257fae */ /* 0x0003e2000a9a161a */
[----:B------:R-:W-:Y:S02]  /*1570*/  IADD3.X R9, PT, PT, R11, UR19, RZ, P3, !PT ;  /* 0x000000130b097c10 */ /* 0x000fe40009ffe4ff */
[----:B------:R-:W-:Y:S01]  /*1580*/  LOP3.LUT P5, RZ, R4, 0x8, RZ, 0xc0, !PT ;  /* 0x0000000804ff7812 */ /* 0x000fe200078ac0ff */
[----:B------:R-:W-:Y:S01]  /*1590*/  IMAD.SHL.U32 R4, R45, 0x4, RZ ;  /* 0x000000042d047824 */ /* 0x000fe200078e00ff */
[----:B------:R-:W-:Y:S01]  /*15a0*/  LOP3.LUT P3, RZ, R5, 0x8, RZ, 0xc0, !PT ;  /* 0x0000000805ff7812 */ /* 0x000fe2000786c0ff */
[----:B------:R2:W-:Y:S01]  /*15b0*/  LDGSTS.E.LTC128B.64 [R37+0x1200], desc[UR26][R8.64], P2 ;  /* 0x0120000008257fae */ /* 0x0005e200091a161a */
[----:B------:R-:W-:Y:S02]  /*15c0*/  SHF.R.U32.HI R5, RZ, 0x5, R45 ;  /* 0x00000005ff057819 */ /* 0x000fe4000001162d */
[----:B-1----:R-:W-:-:S04]  /*15d0*/  IADD3 R10, P1, PT, R8, UR18, RZ ;  /* 0x00000012080a7c10 */ /* 0x002fc8000ff3e0ff */
[----:B------:R-:W-:Y:S02]  /*15e0*/  IADD3 R6, P2, PT, R10, UR18, RZ ;  /* 0x000000120a067c10 */ /* 0x000fe4000ff5e0ff */
[----:B------:R-:W-:Y:S02]  /*15f0*/  IADD3.X R11, PT, PT, R9, UR19, RZ, P1, !PT ;  /* 0x00000013090b7c10 */ /* 0x000fe40008ffe4ff */
[----:B------:R-:W-:Y:S01]  /*1600*/  LOP3.LUT P1, RZ, R4, 0x8, RZ, 0xc0, !PT ;  /* 0x0000000804ff7812 */ /* 0x000fe2000782c0ff */
[----:B------:R-:W-:Y:S01]  /*1610*/  IMAD.SHL.U32 R4, R45, 0x2, RZ ;  /* 0x000000022d047824 */ /* 0x000fe200078e00ff */
[----:B------:R-:W-:Y:S01]  /*1620*/  IADD3.X R7, PT, PT, R11, UR19, RZ, P2, !PT ;  /* 0x000000130b077c10 */ /* 0x000fe200097fe4ff */
[----:B------:R1:W-:Y:S01]  /*1630*/  LDGSTS.E.LTC128B.64 [R37+0x1400], desc[UR26][R10.64], P6 ;  /* 0x014000000a257fae */ /* 0x0003e2000b1a161a */
[----:B--2---:R-:W-:Y:S02]  /*1640*/  IADD3 R8, P2, PT, R12, UR8, RZ ;  /* 0x000000080c087c10 */ /* 0x004fe4000ff5e0ff */
[----:B------:R-:W-:Y:S01]  /*1650*/  LOP3.LUT P6, RZ, R4, 0x8, RZ, 0xc0, !PT ;  /* 0x0000000804ff7812 */ /* 0x000fe200078cc0ff */
[----:B------:R-:W-:Y:S01]  /*1660*/  LDGSTS.E.LTC128B.64 [R37+0x1600], desc[UR26][R6.64], P4 ;  /* 0x0160000006257fae */ /* 0x000fe2000a1a161a */
[----:B------:R-:W-:-:S02]  /*1670*/  IADD3.X R9, PT, PT, R13, UR9, RZ, P2, !PT ;  /* 0x000000090d097c10 */ /* 0x000fc400097fe4ff */
[----:B------:R-:W-:Y:S02]  /*1680*/  SHF.R.U32.HI R4, RZ, 0x6, R45 ;  /* 0x00000006ff047819 */ /* 0x000fe4000001162d */
[----:B------:R-:W-:Y:S01]  /*1690*/  LOP3.LUT P2, RZ, R45, 0x8, RZ, 0xc0, !PT ;  /* 0x000000082dff7812 */ /* 0x000fe2000784c0ff */
[----:B------:R-:W-:Y:S01]  /*16a0*/  LDGSTS.E.LTC128B.64 [R36+0x4800], desc[UR26][R8.64], P3 ;  /* 0x0480000008247fae */ /* 0x000fe200099a161a */
[----:B------:R-:W-:Y:S02]  /*16b0*/  IADD3 R12, P4, PT, R8, UR16, RZ ;  /* 0x00000010080c7c10 */ /* 0x000fe4000ff9e0ff */
[----:B------:R-:W-:Y:S01]  /*16c0*/  LOP3.LUT P3, RZ, R5, 0x8, RZ, 0xc0, !PT ;  /* 0x0000000805ff7812 */ /* 0x000fe2000786c0ff */
[----:B------:R2:W-:Y:S01]  /*16d0*/  LDGSTS.E.LTC128B.64 [R36+0x4880], desc[UR26][R8.64+0x80], P1 ;  /* 0x0488008008247fae */ /* 0x0005e200089a161a */
[----:B------:R-:W-:Y:S02]  /*16e0*/  LOP3.LUT P1, RZ, R4, 0x8, RZ, 0xc0, !PT ;  /* 0x0000000804ff7812 */ /* 0x000fe4000782c0ff */
[----:B------:R-:W-:-:S02]  /*16f0*/  IADD3.X R13, PT, PT, R9, UR17, RZ, P4, !PT ;  /* 0x00000011090d7c10 */ /* 0x000fc4000a7fe4ff */
[----:B------:R-:W-:-:S03]  /*1700*/  IADD3 R4, P4, PT, R12, UR16, RZ ;  /* 0x000000100c047c10 */ /* 0x000fc6000ff9e0ff */
[----:B------:R-:W-:Y:S01]  /*1710*/  LDGSTS.E.LTC128B.64 [R36+0x4c00], desc[UR26][R12.64], P6 ;  /* 0x04c000000c247fae */ /* 0x000fe2000b1a161a */
[----:B------:R-:W-:-:S03]  /*1720*/  IADD3.X R5, PT, PT, R13, UR17, RZ, P4, !PT ;  /* 0x000000110d057c10 */ /* 0x000fc6000a7fe4ff */
[----:B------:R3:W-:Y:S01]  /*1730*/  LDGSTS.E.LTC128B.64 [R36+0x4c80], desc[UR26][R12.64+0x80], P2 ;  /* 0x04c800800c247fae */ /* 0x0007e200091a161a */
[----:B-1----:R-:W-:-:S03]  /*1740*/  SHF.R.U32.HI R10, RZ, 0x7, R45 ;  /* 0x00000007ff0a7819 */ /* 0x002fc6000001162d */
[----:B------:R-:W-:Y:S01]  /*1750*/  LDGSTS.E.LTC128B.64 [R36+0x5000], desc[UR26][R4.64], P3 ;  /* 0x0500000004247fae */ /* 0x000fe200099a161a */
[----:B------:R-:W-:-:S03]  /*1760*/  LOP3.LUT P2, RZ, R10, 0x8, RZ, 0xc0, !PT ;  /* 0x000000080aff7812 */ /* 0x000fc6000784c0ff */
[----:B------:R1:W-:Y:S01]  /*1770*/  LDGSTS.E.LTC128B.64 [R36+0x5080], desc[UR26][R4.64+0x80], P1 ;  /* 0x0508008004247fae */ /* 0x0003e200089a161a */
[----:B------:R-:W-:-:S04]  /*1780*/  IADD3 R10, P1, PT, R4, UR16, RZ ;  /* 0x00000010040a7c10 */ /* 0x000fc8000ff3e0ff */
[----:B------:R-:W-:Y:S02]  /*1790*/  IADD3.X R11, PT, PT, R5, UR17, RZ, P1, !PT ;  /* 0x00000011050b7c10 */ /* 0x000fe40008ffe4ff */
[----:B--2---:R-:W-:Y:S01]  /*17a0*/  SHF.R.U32.HI R9, RZ, 0x8, R45 ;  /* 0x00000008ff097819 */ /* 0x004fe2000001162d */
[----:B------:R-:W-:Y:S01]  /*17b0*/  IMAD.SHL.U32 R8, R44, 0x4, RZ ;  /* 0x000000042c087824 */ /* 0x000fe200078e00ff */
[----:B------:R-:W-:Y:S01]  /*17c0*/  SEL R45, R45, RZ, P0 ;  /* 0x000000ff2d2d7207 */ /* 0x000fe20000000000 */
[----:B------:R-:W-:Y:S01]  /*17d0*/  LDGSTS.E.LTC128B.64 [R36+0x5400], desc[UR26][R10.64], P2 ;  /* 0x054000000a247fae */ /* 0x000fe200091a161a */
[----:B------:R-:W-:Y:S02]  /*17e0*/  LOP3.LUT P6, RZ, R9, 0x8, RZ, 0xc0, !PT ;  /* 0x0000000809ff7812 */ /* 0x000fe400078cc0ff */
[----:B------:R-:W-:Y:S02]  /*17f0*/  LOP3.LUT P4, RZ, R8, 0x8, RZ, 0xc0, !PT ;  /* 0x0000000808ff7812 */ /* 0x000fe4000788c0ff */
[----:B------:R-:W-:-:S04]  /*1800*/  IADD3 R30, P0, PT, R6, UR12, RZ ;  /* 0x0000000c061e7c10 */ /* 0x000fc8000ff1e0ff */
[----:B------:R-:W-:Y:S02]  /*1810*/  IADD3 R6, P1, PT, R30, UR18, RZ ;  /* 0x000000121e067c10 */ /* 0x000fe4000ff3e0ff */
[----:B---3--:R-:W-:Y:S02]  /*1820*/  CS2R R12, SRZ ;  /* 0x00000000000c7805 */ /* 0x008fe4000001ff00 */
[----:B------:R-:W-:Y:S01]  /*1830*/  IADD3.X R31, PT, PT, R7, UR13, RZ, P0, !PT ;  /* 0x0000000d071f7c10 */ /* 0x000fe200087fe4ff */
[----:B------:R-:W-:Y:S03]  /*1840*/  LDGSTS.E.LTC128B.64 [R36+0x5480], desc[UR26][R10.64+0x80], P6 ;  /* 0x054800800a247fae */ /* 0x000fe6000b1a161a */
[----:B------:R-:W-:Y:S01]  /*1850*/  IADD3.X R7, PT, PT, R31, UR19, RZ, P1, !PT ;  /* 0x000000131f077c10 */ /* 0x000fe20008ffe4ff */
[----:B-1----:R-:W-:Y:S01]  /*1860*/  IMAD.SHL.U32 R4, R44, 0x2, RZ ;  /* 0x000000022c047824 */ /* 0x002fe200078e00ff */
[----:B------:R-:W0:Y:S01]  /*1870*/  LDGDEPBAR ;  /* 0x00000000000079af */ /* 0x000e220000000000 */
[----:B------:R-:W-:-:S03]  /*1880*/  IMAD.SHL.U32 R5, R45, 0x8, RZ ;  /* 0x000000082d057824 */ /* 0x000fc600078e00ff */
[----:B------:R-:W-:Y:S01]  /*1890*/  LDGSTS.E.LTC128B.64 [R37+0x1800], desc[UR26][R30.64], P5 ;  /* 0x018000001e257fae */ /* 0x000fe2000a9a161a */
[----:B------:R-:W-:Y:S01]  /*18a0*/  LOP3.LUT P3, RZ, R4, 0x8, RZ, 0xc0, !PT ;  /* 0x0000000804ff7812 */ /* 0x000fe2000786c0ff */
[----:B------:R-:W-:Y:S01]  /*18b0*/  IMAD.SHL.U32 R4, R45, 0x4, RZ ;  /* 0x000000042d047824 */ /* 0x000fe200078e00ff */
[----:B------:R-:W-:Y:S01]  /*18c0*/  LOP3.LUT P5, RZ, R44, 0x8, RZ, 0xc0, !PT ;  /* 0x000000082cff7812 */ /* 0x000fe200078ac0ff */
[----:B------:R1:W-:Y:S01]  /*18d0*/  LDGSTS.E.LTC128B.64 [R37+0x1a00], desc[UR26][R6.64], P4 ;  /* 0x01a0000006257fae */ /* 0x0003e2000a1a161a */
[----:B------:R-:W-:Y:S02]  /*18e0*/  IADD3 R8, P4, PT, R6, UR18, RZ ;  /* 0x0000001206087c10 */ /* 0x000fe4000ff9e0ff */
[----:B------:R-:W-:Y:S01]  /*18f0*/  LOP3.LUT P0, RZ, R5, 0x8, RZ, 0xc0, !PT ;  /* 0x0000000805ff7812 */ /* 0x000fe2000780c0ff */
[----:B------:R-:W-:Y:S01]  /*1900*/  IMAD.SHL.U32 R5, R45, 0x2, RZ ;  /* 0x000000022d057824 */ /* 0x000fe200078e00ff */
[----:B------:R-:W-:Y:S02]  /*1910*/  IADD3.X R9, PT, PT, R7, UR19, RZ, P4, !PT ;  /* 0x0000001307097c10 */ /* 0x000fe4000a7fe4ff */
[----:B------:R-:W-:-:S02]  /*1920*/  LOP3.LUT P2, RZ, R4, 0x8, RZ, 0xc0, !PT ;  /* 0x0000000804ff7812 */ /* 0x000fc4000784c0ff */
[--C-:B------:R-:W-:Y:S01]  /*1930*/  SHF.R.U32.HI R4, RZ, 0x5, R45.reuse ;  /* 0x00000005ff047819 */ /* 0x100fe2000001162d */
[----:B------:R2:W-:Y:S01]  /*1940*/  LDGSTS.E.LTC128B.64 [R37+0x1c00], desc[UR26][R8.64], P3 ;  /* 0x01c0000008257fae */ /* 0x0005e200099a161a */
[----:B------:R-:W-:Y:S02]  /*1950*/  LOP3.LUT P6, RZ, R5, 0x8, RZ, 0xc0, !PT ;  /* 0x0000000805ff7812 */ /* 0x000fe400078cc0ff */
[----:B------:R-:W-:Y:S02]  /*1960*/  LOP3.LUT P4, RZ, R4, 0x8, RZ, 0xc0, !PT ;  /* 0x0000000804ff7812 */ /* 0x000fe4000788c0ff */
[--C-:B------:R-:W-:Y:S02]  /*1970*/  SHF.R.U32.HI R4, RZ, 0x6, R45.reuse ;  /* 0x00000006ff047819 */ /* 0x100fe4000001162d */
[----:B------:R-:W-:Y:S02]  /*1980*/  SHF.R.U32.HI R5, RZ, 0x7, R45 ;  /* 0x00000007ff057819 */ /* 0x000fe4000001162d */
[----:B------:R-:W-:-:S02]  /*1990*/  LOP3.LUT P3, RZ, R4, 0x8, RZ, 0xc0, !PT ;  /* 0x0000000804ff7812 */ /* 0x000fc4000786c0ff */
[----:B------:R-:W-:Y:S02]  /*19a0*/  SHF.R.U32.HI R4, RZ, 0x8, R45 ;  /* 0x00000008ff047819 */ /* 0x000fe4000001162d */
[----:B-1----:R-:W-:-:S04]  /*19b0*/  IADD3 R6, P1, PT, R8, UR18, RZ ;  /* 0x0000001208067c10 */ /* 0x002fc8000ff3e0ff */
[----:B------:R-:W-:Y:S02]  /*19c0*/  IADD3.X R7, PT, PT, R9, UR19, RZ, P1, !PT ;  /* 0x0000001309077c10 */ /* 0x000fe40008ffe4ff */
[----:B------:R-:W-:-:S03]  /*19d0*/  IADD3 R28, P1, PT, R10, UR8, RZ ;  /* 0x000000080a1c7c10 */ /* 0x000fc6000ff3e0ff */
[----:B------:R1:W-:Y:S01]  /*19e0*/  LDGSTS.E.LTC128B.64 [R37+0x1e00], desc[UR26][R6.64], P5 ;  /* 0x01e0000006257fae */ /* 0x0003e2000a9a161a */
[----:B------:R-:W-:Y:S02]  /*19f0*/  IADD3.X R29, PT, PT, R11, UR9, RZ, P1, !PT ;  /* 0x000000090b1d7c10 */ /* 0x000fe40008ffe4ff */
[----:B------:R-:W-:Y:S02]  /*1a00*/  CS2R R10, SRZ ;  /* 0x00000000000a7805 */ /* 0x000fe4000001ff00 */
[----:B--2---:R-:W-:Y:S02]  /*1a10*/  IADD3 R8, P1, PT, R28, UR16, RZ ;  /* 0x000000101c087c10 */ /* 0x004fe4000ff3e0ff */
[----:B------:R-:W-:Y:S01]  /*1a20*/  LOP3.LUT P5, RZ, R45, 0x8, RZ, 0xc0, !PT ;  /* 0x000000082dff7812 */ /* 0x000fe200078ac0ff */
[----:B------:R-:W-:Y:S01]  /*1a30*/  LDGSTS.E.LTC128B.64 [R36+0x5800], desc[UR26][R28.64], P0 ;  /* 0x058000001c247fae */ /* 0x000fe200081a161a */
[----:B------:R-:W-:Y:S02]  /*1a40*/  IADD3.X R9, PT, PT, R29, UR17, RZ, P1, !PT ;  /* 0x000000111d097c10 */ /* 0x000fe40008ffe4ff */
[----:B------:R-:W-:Y:S01]  /*1a50*/  LOP3.LUT P1, RZ, R4, 0x8, RZ, 0xc0, !PT ;  /* 0x0000000804ff7812 */ /* 0x000fe2000782c0ff */
[----:B------:R-:W-:Y:S01]  /*1a60*/  LDGSTS.E.LTC128B.64 [R36+0x5880], desc[UR26][R28.64+0x80], P2 ;  /* 0x058800801c247fae */ /* 0x000fe200091a161a */
[----:B------:R-:W-:-:S03]  /*1a70*/  LOP3.LUT P2, RZ, R5, 0x8, RZ, 0xc0, !PT ;  /* 0x0000000805ff7812 */ /* 0x000fc6000784c0ff */
[----:B------:R-:W-:Y:S04]  /*1a80*/  LDGSTS.E.LTC128B.64 [R36+0x5c00], desc[UR26][R8.64], P6 ;  /* 0x05c0000008247fae */ /* 0x000fe8000b1a161a */
[----:B------:R2:W-:Y:S01]  /*1a90*/  LDGSTS.E.LTC128B.64 [R36+0x5c80], desc[UR26][R8.64+0x80], P5 ;  /* 0x05c8008008247fae */ /* 0x0005e2000a9a161a */
[----:B-1----:R-:W-:-:S04]  /*1aa0*/  IADD3 R6, P0, PT, R8, UR16, RZ ;  /* 0x0000001008067c10 */ /* 0x002fc8000ff1e0ff */
[----:B------:R-:W-:Y:S02]  /*1ab0*/  IADD3.X R7, PT, PT, R9, UR17, RZ, P0, !PT ;  /* 0x0000001109077c10 */ /* 0x000fe400087fe4ff */
[----:B------:R-:W-:-:S03]  /*1ac0*/  IADD3 R4, P0, PT, R6, UR16, RZ ;  /* 0x0000001006047c10 */ /* 0x000fc6000ff1e0ff */
[----:B------:R-:W-:Y:S01]  /*1ad0*/  LDGSTS.E.LTC128B.64 [R36+0x6000], desc[UR26][R6.64], P4 ;  /* 0x0600000006247fae */ /* 0x000fe2000a1a161a */
[----:B------:R-:W-:Y:S02]  /*1ae0*/  IADD3.X R5, PT, PT, R7, UR17, RZ, P0, !PT ;  /* 0x0000001107057c10 */ /* 0x000fe400087fe4ff */
[----:B------:R-:W-:Y:S01]  /*1af0*/  ISETP.GE.AND P0, PT, R2, 0x10, PT ;  /* 0x000000100200780c */ /* 0x000fe20003f06270 */
[----:B------:R1:W-:Y:S04]  /*1b00*/  LDGSTS.E.LTC128B.64 [R36+0x6080], desc[UR26][R6.64+0x80], P3 ;  /* 0x0608008006247fae */ /* 0x0003e800099a161a */
[----:B------:R-:W-:Y:S01]  /*1b10*/  LDGSTS.E.LTC128B.64 [R36+0x6400], desc[UR26][R4.64], P2 ;  /* 0x0640000004247fae */ /* 0x000fe200091a161a */
[----:B--2---:R-:W-:-:S03]  /*1b20*/  CS2R R8, SRZ ;  /* 0x0000000000087805 */ /* 0x004fc6000001ff00 */
[----:B------:R2:W-:Y:S04]  /*1b30*/  LDGSTS.E.LTC128B.64 [R36+0x6480], desc[UR26][R4.64+0x80], P1 ;  /* 0x0648008004247fae */ /* 0x0005e800089a161a */
[----:B------:R-:W0:Y:S01]  /*1b40*/  LDGDEPBAR ;  /* 0x00000000000079af */ /* 0x000e220000000000 */
[----:B-1----:R-:W-:Y:S02]  /*1b50*/  CS2R R6, SRZ ;  /* 0x0000000000067805 */ /* 0x002fe4000001ff00 */
[----:B--2---:R-:W-:Y:S01]  /*1b60*/  CS2R R4, SRZ ;  /* 0x0000000000047805 */ /* 0x004fe2000001ff00 */
[----:B------:R-:W-:-:S04]  /*1b70*/  DEPBAR.LE SB0, 0x3 ;  /* 0x000080c00000791a */ /* 0x000fc80000000000 */
[----:B------:R-:W-:Y:S06]  /*1b80*/  BAR.SYNC.DEFER_BLOCKING 0x0 ;  /* 0x0000000000007b1d */ /* 0x000fec0000010000 */
[----:B------:R-:W-:Y:S05]  /*1b90*/  @!P0 BRA `(.L_x_3) ;  /* 0x0000000800848947 */ /* 0x000fea0003800000 */
[----:B------:R-:W-:Y:S01]  /*1ba0*/  LOP3.LUT R0, R3, 0x1f, RZ, 0xc0, !PT ;  /* 0x0000001f03007812 */ /* 0x000fe200078ec0ff */
[----:B------:R-:W-:Y:S01]  /*1bb0*/  ULEA UR4, UR20, UR21, 0x5 ;  /* 0x0000001514047291 */ /* 0x000fe2000f8e28ff */
[----:B------:R-:W-:Y:S01]  /*1bc0*/  ISETP.NE.AND P0, PT, R46, RZ, PT ;  /* 0x000000ff2e00720c */ /* 0x000fe20003f05270 */
[----:B------:R-:W-:Y:S01]  /*1bd0*/  USHF.L.U32 UR5, UR20, 0xb, URZ ;  /* 0x0000000b14057899 */ /* 0x000fe200080006ff */
[----:B------:R-:W-:Y:S01]  /*1be0*/  SHF.R.U32.HI R0, RZ, 0x3, R0 ;  /* 0x00000003ff007819 */ /* 0x000fe20000011600 */
[----:B------:R-:W-:Y:S01]  /*1bf0*/  USHF.L.U32 UR4, UR4, 0x7, URZ ;  /* 0x0000000704047899 */ /* 0x000fe200080006ff */
[----:B------:R-:W-:Y:S01]  /*1c00*/  IMAD.MOV.U32 R41, RZ, RZ, R30 ;  /* 0x000000ffff297224 */ /* 0x000fe200078e001e */
[----:B------:R-:W-:Y:S01]  /*1c10*/  ULEA UR8, UP0, UR16, UR8, 0x1 ;  /* 0x0000000810087291 */ /* 0x000fe2000f8008ff */
[C---:B------:R-:W-:Y:S01]  /*1c20*/  LOP3.LUT R2, R0.reuse, 0x7, R3, 0x78, !PT ;  /* 0x0000000700027812 */ /* 0x040fe200078e7803 */
[----:B------:R-:W-:Y:S01]  /*1c30*/  ULEA UR12, UP1, UR18, UR12, 0x1 ;  /* 0x0000000c120c7291 */ /* 0x000fe2000f8208ff */
[----:B------:R-:W-:Y:S01]  /*1c40*/  IMAD.MOV.U32 R40, RZ, RZ, R31 ;  /* 0x000000ffff287224 */ /* 0x000fe200078e001f */
[----:B------:R-:W-:Y:S01]  /*1c50*/  ULEA.HI.X UR9, UR16, UR9, UR17, 0x1, UP0 ;  /* 0x0000000910097291 */ /* 0x000fe200080f0c11 */
[----:B------:R-:W-:Y:S01]  /*1c60*/  IMAD.MOV.U32 R43, RZ, RZ, R28 ;  /* 0x000000ffff2b7224 */ /* 0x000fe200078e001c */
[----:B------:R-:W-:Y:S01]  /*1c70*/  ULEA.HI.X UR13, UR18, UR13, UR19, 0x1, UP1 ;  /* 0x0000000d120d7291 */ /* 0x000fe200088f0c13 */
[----:B------:R-:W-:Y:S01]  /*1c80*/  IMAD R0, R0, 0x10, R2 ;  /* 0x0000001000007824 */ /* 0x000fe200078e0202 */
[----:B------:R-:W-:Y:S01]  /*1c90*/  LOP3.LUT R2, R2, 0x18, R3, 0xf8, !PT ;  /* 0x0000001802027812 */ /* 0x000fe200078ef803 */
[----:B------:R-:W-:Y:S01]  /*1ca0*/  UIADD3 UR18, UP1, UPT, UR12, UR18, URZ ;  /* 0x000000120c127290 */ /* 0x000fe2000ff3e0ff */
[----:B------:R-:W-:Y:S01]  /*1cb0*/  IMAD.MOV.U32 R42, RZ, RZ, R29 ;  /* 0x000000ffff2a7224 */ /* 0x000fe200078e001d */
[----:B------:R-:W-:Y:S01]  /*1cc0*/  UIADD3 UR16, UP0, UPT, UR8, UR16, URZ ;  /* 0x0000001008107290 */ /* 0x000fe2000ff1e0ff */
[----:B------:R-:W-:-:S02]  /*1cd0*/  LEA R0, R0, UR6, 0x4 ;  /* 0x0000000600007c11 */ /* 0x000fc4000f8e20ff */
[----:B------:R-:W-:Y:S02]  /*1ce0*/  CS2R R14, SRZ ;  /* 0x00000000000e7805 */ /* 0x000fe4000001ff00 */
[----:B------:R-:W-:Y:S01]  /*1cf0*/  LEA R2, R2, UR6, 0x4 ;  /* 0x0000000602027c11 */ /* 0x000fe2000f8e20ff */
[----:B------:R-:W-:Y:S01]  /*1d00*/  UIADD3.X UR19, UPT, UPT, UR13, UR19, URZ, UP1, !UPT ;  /* 0x000000130d137290 */ /* 0x000fe20008ffe4ff */
[----:B------:R-:W-:Y:S01]  /*1d10*/  SEL R45, R45, RZ, P0 ;  /* 0x000000ff2d2d7207 */ /* 0x000fe20000000000 */
[----:B------:R1:W2:Y:S01]  /*1d20*/  LDS.128 R24, [R0+UR4+0x2800] ;  /* 0x0028000400187984 */ /* 0x0002a20008000c00 */
[----:B------:R-:W-:Y:S01]  /*1d30*/  SEL R44, R44, RZ, P0 ;  /* 0x000000ff2c2c7207 */ /* 0x000fe20000000000 */
[----:B------:R-:W-:Y:S02]  /*1d40*/  UIADD3.X UR17, UPT, UPT, UR9, UR17, URZ, UP0, !UPT ;  /* 0x0000001109117290 */ /* 0x000fe400087fe4ff */
[----:B------:R1:W3:Y:S01]  /*1d50*/  LDS.128 R20, [R2+UR5] ;  /* 0x0000000502147984 */ /* 0x0002e20008000c00 */
[----:B------:R-:W1:Y:S01]  /*1d60*/  LDCU.64 UR10, c[0x0][0x3a8] ;  /* 0x00007500ff0a77ac */ /* 0x000e620008000a00 */
[----:B------:R-:W1:Y:S01]  /*1d70*/  LDCU.64 UR8, c[0x0][0x3c8] ;  /* 0x00007900ff0877ac */ /* 0x000e620008000a00 */
[----:B------:R-:W-:Y:S01]  /*1d80*/  UMOV UR34, 0x4000 ;  /* 0x0000400000227882 */ /* 0x000fe20000000000 */
[----:B------:R-:W-:Y:S01]  /*1d90*/  UMOV UR32, 0x4 ;  /* 0x0000000400207882 */ /* 0x000fe20000000000 */
[----:B------:R-:W-:Y:S01]  /*1da0*/  UMOV UR29, URZ ;  /* 0x000000ff001d7c82 */ /* 0x000fe20008000000 */
[----:B------:R-:W-:Y:S01]  /*1db0*/  UMOV UR33, 0x2000 ;  /* 0x0000200000217882 */ /* 0x000fe20000000000 */
[----:B------:R-:W-:Y:S01]  /*1dc0*/  UMOV UR6, 0x1000 ;  /* 0x0000100000067882 */ /* 0x000fe20000000000 */
[----:B------:R-:W-:Y:S01]  /*1dd0*/  UMOV UR13, 0xffffc000 ;  /* 0xffffc000000d7882 */ /* 0x000fe20000000000 */
[----:B------:R-:W-:-:S05]  /*1de0*/  UMOV UR12, 0xffffe000 ;  /* 0xffffe000000c7882 */ /* 0x000fca0000000000 */
.L_x_4:
[C---:B-123-5:R-:W5:Y:S01]  /*1df0*/  DMMA.8x8x4 R4, R20.reuse, R24, R4 ;  /* 0x000000181404723f */ /* 0x06ef620000000004 */
[----:B------:R-:W-:Y:S01]  /*1e00*/  LDS.128 R28, [R2+UR5+0x200] ;  /* 0x00020005021c7984 */ /* 0x000fe20008000c00 */
[----:B------:R-:W-:Y:S02]  /*1e10*/  UIADD3 UR29, UPT, UPT, UR29, 0x1, URZ ;  /* 0x000000011d1d7890 */ /* 0x000fe4000fffe0ff */
[----:B------:R-:W-:Y:S01]  /*1e20*/  IADD3 R41, P1, PT, R41, UR18, RZ ;  /* 0x0000001229297c10 */ /* 0x000fe2000ff3e0ff */
[----:B------:R-:W-:Y:S01]  /*1e30*/  VIADD R48, R37, UR33 ;  /* 0x0000002125307c36 */ /* 0x000fe20008000000 */
[----:B------:R-:W-:Y:S01]  /*1e40*/  IADD3 R43, P0, PT, R43, UR16, RZ ;  /* 0x000000102b2b7c10 */ /* 0x000fe2000ff1e0ff */
[----:B------:R-:W-:Y:S01]  /*1e50*/  VIADD R39, R2, UR5 ;  /* 0x0000000502277c36 */ /* 0x000fe20008000000 */
[----:B------:R-:W-:Y:S01]  /*1e60*/  IADD3.X R40, PT, PT, R40, UR19, RZ, P1, !PT ;  /* 0x0000001328287c10 */ /* 0x000fe20008ffe4ff */
[----:B-1----:R-:W1:Y:S01]  /*1e70*/  LDS.128 R32, [R0+UR4+0x2c00] ;  /* 0x002c000400207984 */ /* 0x002e620008000c00 */
[----:B------:R-:W-:Y:S01]  /*1e80*/  LOP3.LUT P1, RZ, R44, 0x1, RZ, 0xc0, !PT ;  /* 0x000000012cff7812 */ /* 0x000fe2000782c0ff */
[----:B------:R-:W-:Y:S01]  /*1e90*/  VIADD R47, R36, UR34 ;  /* 0x00000022242f7c36 */ /* 0x000fe20008000000 */
[----:B------:R-:W-:Y:S01]  /*1ea0*/  IADD3.X R42, PT, PT, R42, UR17, RZ, P0, !PT ;  /* 0x000000112a2a7c10 */ /* 0x000fe200087fe4ff */
[----:B------:R-:W-:Y:S01]  /*1eb0*/  VIADD R38, R0, UR4 ;  /* 0x0000000400267c36 */ /* 0x000fe20008000000 */
[----:B------:R-:W-:Y:S01]  /*1ec0*/  LOP3.LUT P0, RZ, R45, 0x1, RZ, 0xc0, !PT ;  /* 0x000000012dff7812 */ /* 0x000fe2000780c0ff */
[----:B------:R-:W-:Y:S01]  /*1ed0*/  UISETP.NE.AND UP0, UPT, UR29, 0x5, UPT ;  /* 0x000000051d00788c */ /* 0x000fe2000bf05270 */
[-C--:B------:R2:W5:Y:S01]  /*1ee0*/  DMMA.8x8x4 R8, R20, R26.reuse, R8 ;  /* 0x0000001a1408723f */ /* 0x0805620000000008 */
[----:B------:R-:W-:Y:S02]  /*1ef0*/  UIADD3 UR32, UPT, UPT, UR32, 0x1, URZ ;  /* 0x0000000120207890 */ /* 0x000fe4000fffe0ff */
[----:B------:R-:W-:Y:S01]  /*1f00*/  USEL UR15, UR13, 0x1000, !UP0 ;  /* 0x000010000d0f7887 */ /* 0x000fe2000c000000 */
[----:B--2---:R-:W-:Y:S01]  /*1f10*/  SHF.R.U32.HI R20, RZ, 0x1, R45 ;  /* 0x00000001ff147819 */ /* 0x004fe2000001162d */
[----:B------:R-:W-:Y:S01]  /*1f20*/  USEL UR14, UR12, 0x800, !UP0 ;  /* 0x000008000c0e7887 */ /* 0x000fe2000c000000 */
[----:B------:R-:W-:Y:S01]  /*1f30*/  SHF.R.U32.HI R49, RZ, 0x3, R44 ;  /* 0x00000003ff317819 */ /* 0x000fe2000001162c */
[----:B------:R-:W-:Y:S01]  /*1f40*/  @P1 IMAD.MOV.U32 R21, RZ, RZ, R40 ;  /* 0x000000ffff151224 */ /* 0x000fe200078e0028 */
[----:B------:R-:W-:Y:S01]  /*1f50*/  LOP3.LUT P2, RZ, R20, 0x1, RZ, 0xc0, !PT ;  /* 0x0000000114ff7812 */ /* 0x000fe2000784c0ff */
[----:B------:R-:W-:Y:S01]  /*1f60*/  @P1 IMAD.MOV.U32 R20, RZ, RZ, R41 ;  /* 0x000000ffff141224 */ /* 0x000fe200078e0029 */
[----:B------:R-:W-:Y:S01]  /*1f70*/  LOP3.LUT P4, RZ, R49, 0x1, RZ, 0xc0, !PT ;  /* 0x0000000131ff7812 */ /* 0x000fe2000788c0ff */
[----:B------:R-:W-:Y:S02]  /*1f80*/  UISETP.NE.AND UP1, UPT, UR32, 0x5, UPT ;  /* 0x000000052000788c */ /* 0x000fe4000bf25270 */
[----:B------:R-:W-:Y:S01]  /*1f90*/  UIADD3 UR31, UPT, UPT, UR34, -0x4000, URZ ;  /* 0xffffc000221f7890 */ /* 0x000fe2000fffe0ff */
[----:B------:R-:W-:Y:S01]  /*1fa0*/  @!PT LDS RZ, [RZ] ;  /* 0x00000000fffff984 */ /* 0x000fe20000000800 */
[----:B------:R-:W-:Y:S01]  /*1fb0*/  @!PT LDS RZ, [RZ] ;  /* 0x00000000fffff984 */ /* 0x000fe20000000800 */
[----:B------:R-:W-:Y:S01]  /*1fc0*/  @!PT LDS RZ, [RZ] ;  /* 0x00000000fffff984 */ /* 0x000fe20000000800 */
[----:B------:R2:W-:Y:S01]  /*1fd0*/  @P1 LDGSTS.E.LTC128B.64 [R48], desc[UR26][R20.64] ;  /* 0x0000000014301fae */ /* 0x0005e2000b9a161a */
[----:B------:R-:W-:Y:S01]  /*1fe0*/  IADD3 R50, P1, PT, R41, UR10, RZ ;  /* 0x0000000a29327c10 */ /* 0x000fe2000ff3e0ff */
[C---:B------:R-:W5:Y:S01]  /*1ff0*/  DMMA.8x8x4 R12, R22.reuse, R26, R12 ;  /* 0x0000001a160c723f */ /* 0x040f62000000000c */
[----:B------:R-:W-:Y:S02]  /*2000*/  UIADD3 UR30, UPT, UPT, UR33, -0x2000, URZ ;  /* 0xffffe000211e7890 */ /* 0x000fe4000fffe0ff */
[----:B------:R-:W-:Y:S01]  /*2010*/  USEL UR32, UR32, URZ, UP1 ;  /* 0x000000ff20207287 */ /* 0x000fe20008800000 */
[----:B------:R-:W-:Y:S01]  /*2020*/  IADD3.X R51, PT, PT, R40, UR11, RZ, P1, !PT ;  /* 0x0000000b28337c10 */ /* 0x000fe20008ffe4ff */
[----:B------:R-:W-:Y:S02]  /*2030*/  USEL UR29, UR29, URZ, UP0 ;  /* 0x000000ff1d1d7287 */ /* 0x000fe40008000000 */
[----:B------:R-:W-:Y:S02]  /*2040*/  @UP1 UIMAD.U32 UR31, UR34, 0x1, UR6 ;  /* 0x00000001221f18a4 */ /* 0x000fe4000f8e0006 */
[----:B------:R-:W-:Y:S05]  /*2050*/  @UP1 UIADD3 UR30, UPT, UPT, UR33, 0x800, URZ ;  /* 0x00000800211e1890 */ /* 0x000fea000fffe0ff */
[----:B------:R-:W-:Y:S02]  /*2060*/  UMOV UR34, UR31 ;  /* 0x0000001f00227c82 */ /* 0x000fe40008000000 */
[----:B------:R-:W5:Y:S01]  /*2070*/  DMMA.8x8x4 R16, R22, R24, R16 ;  /* 0x000000181610723f */ /* 0x000f620000000010 */
[----:B------:R-:W-:Y:S03]  /*2080*/  UMOV UR33, UR30 ;  /* 0x0000001e00217c82 */ /* 0x000fe60008000000 */
[----:B--2---:R-:W-:Y:S02]  /*2090*/  @P0 IMAD.MOV.U32 R20, RZ, RZ, R43 ;  /* 0x000000ffff140224 */ /* 0x004fe400078e002b */
[----:B------:R-:W-:-:S10]  /*20a0*/  @P0 IMAD.MOV.U32 R21, RZ, RZ, R42 ;  /* 0x000000ffff150224 */ /* 0x000fd400078e002a */
[C---:B-1---5:R-:W5:Y:S01]  /*20b0*/  DMMA.8x8x4 R4, R28.reuse, R32, R4 ;  /* 0x000000201c04723f */ /* 0x062f620000000004 */
[----:B------:R1:W-:Y:S03]  /*20c0*/  @P0 LDGSTS.E.LTC128B.64 [R47+0x2800], desc[UR26][R20.64] ;  /* 0x02800000142f0fae */ /* 0x0003e6000b9a161a */
[----:B------:R-:W-:Y:S04]  /*20d0*/  IADD3 R54, P0, PT, R43, UR8, RZ ;  /* 0x000000082b367c10 */ /* 0x000fe8000ff1e0ff */
[----:B------:R-:W-:Y:S08]  /*20e0*/  IADD3.X R55, PT, PT, R42, UR9, RZ, P0, !PT ;  /* 0x000000092a377c10 */ /* 0x000ff000087fe4ff */
[-C--:B------:R2:W5:Y:S04]  /*20f0*/  DMMA.8x8x4 R8, R28, R34.reuse, R8 ;  /* 0x000000221c08723f */ /* 0x0805680000000008 */
[----:B--2---:R-:W-:Y:S02]  /*2100*/  SHF.R.U32.HI R29, RZ, 0x1, R44 ;  /* 0x00000001ff1d7819 */ /* 0x004fe4000001162c */
[--C-:B------:R-:W-:Y:S02]  /*2110*/  SHF.R.U32.HI R28, RZ, 0x2, R45.reuse ;  /* 0x00000002ff1c7819 */ /* 0x100fe4000001162d */
[----:B------:R-:W-:Y:S02]  /*2120*/  LOP3.LUT P1, RZ, R29, 0x1, RZ, 0xc0, !PT ;  /* 0x000000011dff7812 */ /* 0x000fe4000782c0ff */
[----:B------:R-:W-:Y:S02]  /*2130*/  LOP3.LUT P0, RZ, R28, 0x1, RZ, 0xc0, !PT ;  /* 0x000000011cff7812 */ /* 0x000fe4000780c0ff */
[----:B------:R-:W-:Y:S01]  /*2140*/  SHF.R.U32.HI R28, RZ, 0x3, R45 ;  /* 0x00000003ff1c7819 */ /* 0x000fe2000001162d */
[----:B-1----:R-:W-:Y:S03]  /*2150*/  @P2 IMAD.MOV.U32 R20, RZ, RZ, R43 ;  /* 0x000000ffff142224 */ /* 0x002fe600078e002b */
[C---:B------:R-:W5:Y:S04]  /*2160*/  DMMA.8x8x4 R12, R30.reuse, R34, R12 ;  /* 0x000000221e0c723f */ /* 0x040f68000000000c */
[----:B------:R-:W-:Y:S05]  /*2170*/  @P2 IMAD.MOV.U32 R21, RZ, RZ, R42 ;  /* 0x000000ffff152224 */ /* 0x000fea00078e002a */
[----:B------:R1:W-:Y:S01]  /*2180*/  @P2 LDGSTS.E.LTC128B.64 [R47+0x2880], desc[UR26][R20.64+0x80] ;  /* 0x02880080142f2fae */ /* 0x0003e2000b9a161a */
[----:B------:R-:W-:Y:S05]  /*2190*/  LOP3.LUT P2, RZ, R28, 0x1, RZ, 0xc0, !PT ;  /* 0x000000011cff7812 */ /* 0x000fea000784c0ff */
[----:B------:R-:W-:Y:S01]  /*21a0*/  LDS.128 R24, [R0+UR4+0x3000] ;  /* 0x0030000400187984 */ /* 0x000fe20008000c00 */
[----:B------:R2:W5:Y:S07]  /*21b0*/  DMMA.8x8x4 R16, R30, R32, R16 ;  /* 0x000000201e10723f */ /* 0x00056e0000000010 */
[----:B-12---:R-:W2:Y:S08]  /*21c0*/  LDS.128 R20, [R2+UR5+0x400] ;  /* 0x0004000502147984 */ /* 0x006eb00008000c00 */
[----:B------:R-:W-:Y:S01]  /*21d0*/  @!PT LDS RZ, [RZ] ;  /* 0x00000000fffff984 */ /* 0x000fe20000000800 */
[----:B------:R-:W-:Y:S01]  /*21e0*/  @!PT LDS RZ, [RZ] ;  /* 0x00000000fffff984 */ /* 0x000fe20000000800 */
[----:B------:R-:W-:Y:S01]  /*21f0*/  @!PT LDS RZ, [RZ] ;  /* 0x00000000fffff984 */ /* 0x000fe20000000800 */
[----:B------:R1:W-:Y:S01]  /*2200*/  @P1 LDGSTS.E.LTC128B.64 [R48+0x200], desc[UR26][R50.64] ;  /* 0x0020000032301fae */ /* 0x0003e2000b9a161a */
[----:B------:R-:W-:Y:S04]  /*2210*/  IADD3 R52, P1, PT, R50, UR10, RZ ;  /* 0x0000000a32347c10 */ /* 0x000fe8000ff3e0ff */
[----:B------:R-:W-:Y:S01]  /*2220*/  IADD3.X R53, PT, PT, R51, UR11, RZ, P1, !PT ;  /* 0x0000000b33357c10 */ /* 0x000fe20008ffe4ff */
[----:B------:R-:W-:Y:S06]  /*2230*/  @P0 LDGSTS.E.LTC128B.64 [R47+0x2c00], desc[UR26][R54.64] ;  /* 0x02c00000362f0fae */ /* 0x000fec000b9a161a */
[----:B------:R-:W-:Y:S06]  /*2240*/  @P2 LDGSTS.E.LTC128B.64 [R47+0x2c80], desc[UR26][R54.64+0x80] ;  /* 0x02c80080362f2fae */ /* 0x000fec000b9a161a */
[----:B------:R-:W-:Y:S01]  /*2250*/  LDS.128 R28, [R2+UR5+0x600] ;  /* 0x00060005021c7984 */ /* 0x000fe20008000c00 */
[----:B------:R-:W-:Y:S07]  /*2260*/  UIADD3 UR5, UPT, UPT, UR14, UR5, URZ ;  /* 0x000000050e057290 */ /* 0x000fee000fffe0ff */
[----:B------:R-:W3:Y:S01]  /*2270*/  LDS.128 R32, [R0+UR4+0x3400] ;  /* 0x0034000400207984 */ /* 0x000ee20008000c00 */
[----:B-1----:R-:W-:Y:S01]  /*2280*/  IADD3 R50, P0, PT, R54, UR8, RZ ;  /* 0x0000000836327c10 */ /* 0x002fe2000ff1e0ff */
[----:B------:R-:W-:Y:S03]  /*2290*/  UIADD3 UR4, UPT, UPT, UR15, UR4, URZ ;  /* 0x000000040f047290 */ /* 0x000fe6000fffe0ff */
[----:B------:R-:W-:-:S01]  /*22a0*/  IADD3.X R51, PT, PT, R55, UR9, RZ, P0, !PT ;  /* 0x0000000937337c10 */ /* 0x000fc200087fe4ff */
[C---:B--2--5:R-:W5:Y:S11]  /*22b0*/  DMMA.8x8x4 R4, R20.reuse, R24, R4 ;  /* 0x000000181404723f */ /* 0x064f760000000004 */
[----:B------:R-:W-:Y:S05]  /*22c0*/  @!UPT UIADD3 URZ, UPT, UPT, URZ, URZ, URZ ;  /* 0x000000fffffff290 */ /* 0x000fea000fffe0ff */
[-C--:B------:R1:W5:Y:S04]  /*22d0*/  DMMA.8x8x4 R8, R20, R26.reuse, R8 ;  /* 0x0000001a1408723f */ /* 0x0803680000000008 */
[----:B-1----:R-:W-:Y:S02]  /*22e0*/  SHF.R.U32.HI R20, RZ, 0x2, R44 ;  /* 0x00000002ff147819 */ /* 0x002fe4000001162c */
[--C-:B------:R-:W-:Y:S02]  /*22f0*/  SHF.R.U32.HI R21, RZ, 0x8, R45.reuse ;  /* 0x00000008ff157819 */ /* 0x100fe4000001162d */
[----:B------:R-:W-:Y:S02]  /*2300*/  LOP3.LUT P1, RZ, R20, 0x1, RZ, 0xc0, !PT ;  /* 0x0000000114ff7812 */ /* 0x000fe4000782c0ff */
[----:B------:R-:W-:Y:S02]  /*2310*/  LOP3.LUT P0, RZ, R21, 0x1, RZ, 0xc0, !PT ;  /* 0x0000000115ff7812 */ /* 0x000fe4000780c0ff */
[--C-:B------:R-:W-:Y:S02]  /*2320*/  SHF.R.U32.HI R20, RZ, 0x9, R45.reuse ;  /* 0x00000009ff147819 */ /* 0x100fe4000001162d */
[--C-:B------:R-:W-:Y:S02]  /*2330*/  SHF.R.U32.HI R21, RZ, 0xa, R45.reuse ;  /* 0x0000000aff157819 */ /* 0x100fe4000001162d */
[C---:B------:R1:W5:Y:S03]  /*2340*/  DMMA.8x8x4 R12, R22.reuse, R26, R12 ;  /* 0x0000001a160c723f */ /* 0x040366000000000c */
[----:B------:R-:W-:Y:S02]  /*2350*/  LOP3.LUT P5, RZ, R20, 0x1, RZ, 0xc0, !PT ;  /* 0x0000000114ff7812 */ /* 0x000fe400078ac0ff */
[----:B------:R-:W-:Y:S01]  /*2360*/  @!PT LDS RZ, [RZ] ;  /* 0x00000000fffff984 */ /* 0x000fe20000000800 */
[----:B------:R-:W-:Y:S01]  /*2370*/  @!PT LDS RZ, [RZ] ;  /* 0x00000000fffff984 */ /* 0x000fe20000000800 */
[----:B------:R-:W-:Y:S01]  /*2380*/  @!PT LDS RZ, [RZ] ;  /* 0x00000000fffff984 */ /* 0x000fe20000000800 */
[----:B------:R-:W-:Y:S01]  /*2390*/  @P1 LDGSTS.E.LTC128B.64 [R48+0x400], desc[UR26][R52.64] ;  /* 0x0040000034301fae */ /* 0x000fe2000b9a161a */
[----:B-1----:R-:W-:Y:S02]  /*23a0*/  IADD3 R26, P1, PT, R52, UR10, RZ ;  /* 0x0000000a341a7c10 */ /* 0x002fe4000ff3e0ff */
[----:B------:R-:W-:Y:S02]  /*23b0*/  SHF.R.U32.HI R20, RZ, 0xb, R45 ;  /* 0x0000000bff147819 */ /* 0x000fe4000001162d */
[----:B------:R-:W-:Y:S01]  /*23c0*/  LOP3.LUT P3, RZ, R21, 0x1, RZ, 0xc0, !PT ;  /* 0x0000000115ff7812 */ /* 0x000fe2000786c0ff */
[----:B------:R-:W-:Y:S01]  /*23d0*/  @P0 LDGSTS.E.LTC128B.64 [R47+0x3000], desc[UR26][R50.64] ;  /* 0x03000000322f0fae */ /* 0x000fe2000b9a161a */
[----:B------:R-:W-:Y:S02]  /*23e0*/  IADD3.X R27, PT, PT, R53, UR11, RZ, P1, !PT ;  /* 0x0000000b351b7c10 */ /* 0x000fe40008ffe4ff */
[----:B------:R-:W-:Y:S02]  /*23f0*/  LOP3.LUT P2, RZ, R20, 0x1, RZ, 0xc0, !PT ;  /* 0x0000000114ff7812 */ /* 0x000fe4000784c0ff */
[----:B------:R1:W5:Y:S01]  /*2400*/  DMMA.8x8x4 R16, R22, R24, R16 ;  /* 0x000000181610723f */ /* 0x0003620000000010 */
[----:B------:R-:W-:Y:S03]  /*2410*/  @P5 LDGSTS.E.LTC128B.64 [R47+0x3080], desc[UR26][R50.64+0x80] ;  /* 0x03080080322f5fae */ /* 0x000fe6000b9a161a */
[----:B------:R-:W-:Y:S03]  /*2420*/  IADD3 R20, P0, PT, R50, UR8, RZ ;  /* 0x0000000832147c10 */ /* 0x000fe6000ff1e0ff */
[----:B------:R-:W-:Y:S01]  /*2430*/  @P4 LDGSTS.E.LTC128B.64 [R48+0x600], desc[UR26][R26.64] ;  /* 0x006000001a304fae */ /* 0x000fe2000b9a161a */
[----:B------:R-:W-:Y:S01]  /*2440*/  IADD3.X R21, PT, PT, R51, UR9, RZ, P0, !PT ;  /* 0x0000000933157c10 */ /* 0x000fe200087fe4ff */
[----:B------:R-:W-:-:S07]  /*2450*/  DEPBAR.LE SB5, 0x1 ;  /* 0x0000d0400000791a */ /* 0x000fce0000000000 */
[C---:B---3--:R2:W5:Y:S01]  /*2460*/  DMMA.8x8x4 R4, R28.reuse, R32, R4 ;  /* 0x000000201c04723f */ /* 0x0485620000000004 */
[----:B------:R-:W-:Y:S06]  /*2470*/  @P3 LDGSTS.E.LTC128B.64 [R47+0x3400], desc[UR26][R20.64] ;  /* 0x03400000142f3fae */ /* 0x000fec000b9a161a */
[----:B-1----:R1:W-:Y:S06]  /*2480*/  @P2 LDGSTS.E.LTC128B.64 [R47+0x3480], desc[UR26][R20.64+0x80] ;  /* 0x03480080142f2fae */ /* 0x0023ec000b9a161a */
[----:B------:R-:W0:Y:S03]  /*2490*/  LDGDEPBAR ;  /* 0x00000000000079af */ /* 0x000e260000000000 */
[-C--:B------:R2:W5:Y:S11]  /*24a0*/  DMMA.8x8x4 R8, R28, R34.reuse, R8 ;  /* 0x000000221c08723f */ /* 0x0805760000000008 */
[----:B------:R-:W-:Y:S05]  /*24b0*/  @!UPT UIADD3 URZ, UPT, UPT, URZ, URZ, URZ ;  /* 0x000000fffffff290 */ /* 0x000fea000fffe0ff */
[C---:B------:R2:W5:Y:S04]  /*24c0*/  DMMA.8x8x4 R12, R30.reuse, R34, R12 ;  /* 0x000000221e0c723f */ /* 0x040568000000000c */
[----:B-1----:R-:W-:Y:S01]  /*24d0*/  VIADD R47, R46, 0xffffffff ;  /* 0xffffffff2e2f7836 */ /* 0x002fe20000000000 */
[----:B------:R-:W-:Y:S04]  /*24e0*/  DEPBAR.LE SB0, 0x3 ;  /* 0x000080c00000791a */ /* 0x000fe80000000000 */
[----:B------:R-:W-:Y:S01]  /*24f0*/  BAR.SYNC.DEFER_BLOCKING 0x0 ;  /* 0x0000000000007b1d */ /* 0x000fe20000010000 */
[----:B------:R-:W-:Y:S04]  /*2500*/  ISETP.NE.AND P0, PT, R47, RZ, PT ;  /* 0x000000ff2f00720c */ /* 0x000fe80003f05270 */
[----:B------:R-:W-:Y:S02]  /*2510*/  SEL R44, R44, RZ, P0 ;  /* 0x000000ff2c2c7207 */ /* 0x000fe40000000000 */
[----:B------:R-:W-:Y:S02]  /*2520*/  SEL R45, R45, RZ, P0 ;  /* 0x000000ff2d2d7207 */ /* 0x000fe40000000000 */
[----:B------:R-:W-:Y:S02]  /*2530*/  ISETP.GT.AND P0, PT, R46, -0x3, PT ;  /* 0xfffffffd2e00780c */ /* 0x000fe40003f04270 */
[----:B------:R-:W-:Y:S01]  /*2540*/  IMAD.MOV.U32 R46, RZ, RZ, R47 ;  /* 0x000000ffff2e7224 */ /* 0x000fe200078e002f */
[----:B------:R2:W1:Y:S01]  /*2550*/  LDS.128 R20, [R39+UR14] ;  /* 0x0000000e27147984 */ /* 0x0004620008000c00 */
[----:B------:R-:W-:Y:S04]  /*2560*/  DEPBAR.LE SB5, 0x3 ;  /* 0x0000d0c00000791a */ /* 0x000fe80000000000 */
[----:B------:R2:W5:Y:S03]  /*2570*/  DMMA.8x8x4 R16, R30, R32, R16 ;  /* 0x000000201e10723f */ /* 0x0005660000000010 */
[----:B------:R2:W1:Y:S02]  /*2580*/  LDS.128 R24, [R38+UR15+0x2800] ;  /* 0x0028000f26187984 */ /* 0x0004640008000c00 */
[----:B------:R-:W-:Y:S02]  /*2590*/  @!UPT UIADD3 URZ, UPT, UPT, URZ, URZ, URZ ;  /* 0x000000fffffff290 */ /* 0x000fe4000fffe0ff */
[----:B------:R-:W-:Y:S11]  /*25a0*/  @P0 BRA `(.L_x_4) ;  /* 0xfffffff800100947 */ /* 0x000ff6000383ffff */
.L_x_3:
[----:B------:R-:W0:Y:S01]  /*25b0*/  LDGDEPBAR ;  /* 0x00000000000079af */ /* 0x000e220000000000 */
[----:B------:R-:W3:Y:S03]  /*25c0*/  LDCU.64 UR4, c[0x0][0x480] ;  /* 0x00009000ff0477ac */ /* 0x000ee60008000a00 */
[----:B------:R-:W0:Y:S01]  /*25d0*/  LDGDEPBAR ;  /* 0x00000000000079af */ /* 0x000e220000000000 */
[----:B---3--:R-:W-:-:S04]  /*25e0*/  UISETP.NE.U32.AND UP0, UPT, UR4, URZ, UPT ;  /* 0x000000ff0400728c */ /* 0x008fc8000bf05070 */
[----:B------:R-:W-:Y:S01]  /*25f0*/  UISETP.NE.AND.EX UP0, UPT, UR5, URZ, UPT, UP0 ;  /* 0x000000ff0500728c */ /* 0x000fe2000bf05300 */
[----:B------:R-:W-:-:S04]  /*2600*/  DEPBAR.LE SB0, 0x0 ;  /* 0x000080000000791a */ /* 0x000fc80000000000 */
[----:B------:R-:W-:Y:S06]  /*2610*/  BAR.SYNC.DEFER_BLOCKING 0x0 ;  /* 0x0000000000007b1d */ /* 0x000fec0000010000 */
[----:B------:R-:W-:Y:S05]  /*2620*/  BRA.U !UP0, `(.L_x_5) ;  /* 0x00000001081c7547 */ /* 0x000fea000b800000 */
[----:B------:R-:W3:Y:S02]  /*2630*/  LDC.64 R50, c[0x0][0x480] ;  /* 0x00012000ff327b82 */ /* 0x000ee40000000a00 */
[----:B---3--:R-:W3:Y:S02]  /*2640*/  LDG.E.64 R50, desc[UR26][R50.64] ;  /* 0x0000001a32327981 */ /* 0x008ee4000c1e1b00 */
[----:B---3--:R-:W-:-:S04]  /*2650*/  ISETP.NE.U32.AND P0, PT, R50, RZ, PT ;  /* 0x000000ff3200720c */ /* 0x008fc80003f05070 */
[----:B------:R-:W-:-:S13]  /*2660*/  ISETP.NE.AND.EX P0, PT, R51, RZ, PT, P0 ;  /* 0x000000ff3300720c */ /* 0x000fda0003f05300 */
[----:B------:R-:W-:Y:S05]  /*2670*/  @!P0 BRA `(.L_x_5) ;  /* 0x0000000000088947 */ /* 0x000fea0003800000 */
[----:B------:R-:W4:Y:S01]  /*2680*/  LD.E.64 R50, desc[UR26][R50.64] ;  /* 0x0000001a32327980 */ /* 0x000f22000c101b00 */
[----:B------:R-:W-:Y:S05]  /*2690*/  BRA `(.L_x_6) ;  /* 0x00000000001c7947 */ /* 0x000fea0003800000 */
.L_x_5:
[----:B------:R-:W3:Y:S01]  /*26a0*/  LDCU.64 UR4, c[0x0][0x470] ;  /* 0x00008e00ff0477ac */ /* 0x000ee20008000a00 */
[----:B------:R-:W1:Y:S01]  /*26b0*/  LDC.64 R50, c[0x0][0x460] ;  /* 0x00011800ff327b82 */ /* 0x000e620000000a00 */
[----:B---3--:R-:W-:-:S04]  /*26c0*/  UISETP.NE.U32.AND UP0, UPT, UR4, URZ, UPT ;  /* 0x000000ff0400728c */ /* 0x008fc8000bf05070 */
[----:B------:R-:W-:-:S09]  /*26d0*/  UISETP.NE.AND.EX UP0, UPT, UR5, URZ, UPT, UP0 ;  /* 0x000000ff0500728c */ /* 0x000fd2000bf05300 */
[----:B------:R-:W-:Y:S05]  /*26e0*/  BRA.U !UP0, `(.L_x_6) ;  /* 0x0000000108087547 */ /* 0x000fea000b800000 */
[----:B-1----:R-:W1:Y:S02]  /*26f0*/  LDC.64 R50, c[0x0][0x470] ;  /* 0x00011c00ff327b82 */ /* 0x002e640000000a00 */
[----:B-1----:R-:W4:Y:S02]  /*2700*/  LDG.E.64 R50, desc[UR26][R50.64] ;  /* 0x0000001a32327981 */ /* 0x002f24000c1e1b00 */
.L_x_6:
[----:B------:R-:W3:Y:S02]  /*2710*/  LDCU.64 UR4, c[0x0][0x488] ;  /* 0x00009100ff0477ac */ /* 0x000ee40008000a00 */
[----:B---3--:R-:W-:-:S04]  /*2720*/  UISETP.NE.U32.AND UP0, UPT, UR4, URZ, UPT ;  /* 0x000000ff0400728c */ /* 0x008fc8000bf05070 */
[----:B------:R-:W-:-:S09]  /*2730*/  UISETP.NE.AND.EX UP0, UPT, UR5, URZ, UPT, UP0 ;  /* 0x000000ff0500728c */ /* 0x000fd2000bf05300 */
        /* <DEDUP_REMOVED lines=8> */
.L_x_7:
[----:B------:R-:W3:Y:S01]  /*27c0*/  LDCU.64 UR4, c[0x0][0x478] ;  /* 0x00008f00ff0477ac */ /* 0x000ee20008000a00 */
[----:B------:R-:W1:Y:S01]  /*27d0*/  LDC.64 R48, c[0x0][0x468] ;  /* 0x00011a00ff307b82 */ /* 0x000e620000000a00 */
[----:B---3--:R-:W-:-:S04]  /*27e0*/  UISETP.NE.U32.AND UP0, UPT, UR4, URZ, UPT ;  /* 0x000000ff0400728c */ /* 0x008fc8000bf05070 */
[----:B------:R-:W-:-:S09]  /*27f0*/  UISETP.NE.AND.EX UP0, UPT, UR5, URZ, UPT, UP0 ;  /* 0x000000ff0500728c */ /* 0x000fd2000bf05300 */
[----:B------:R-:W-:Y:S05]  /*2800*/  BRA.U !UP0, `(.L_x_8) ;  /* 0x0000000108087547 */ /* 0x000fea000b800000 */
[----:B-1----:R-:W1:Y:S02]  /*2810*/  LDC.64 R48, c[0x0][0x478] ;  /* 0x00011e00ff307b82 */ /* 0x002e640000000a00 */
[----:B-1----:R-:W4:Y:S02]  /*2820*/  LDG.E.64 R48, desc[UR26][R48.64] ;  /* 0x0000001a30307981 */ /* 0x002f24000c1e1b00 */
.L_x_8:
[----:B------:R-:W3:Y:S01]  /*2830*/  LDCU UR16, c[0x0][0x490] ;  /* 0x00009200ff1077ac */ /* 0x000ee20008000800 */
[----:B------:R-:W2:Y:S01]  /*2840*/  LDCU UR6, c[0x0][0x38c] ;  /* 0x00007180ff0677ac */ /* 0x000ea20008000800 */
[----:B------:R-:W1:Y:S01]  /*2850*/  LDCU.64 UR4, c[0x0][0x4b0] ;  /* 0x00009600ff0477ac */ /* 0x000e620008000a00 */
[----:B------:R-:W1:Y:S01]  /*2860*/  LDCU.64 UR14, c[0x0][0x4e0] ;  /* 0x00009c00ff0e77ac */ /* 0x000e620008000a00 */
[----:B------:R-:W1:Y:S01]  /*2870*/  LDCU.64 UR8, c[0x0][0x4b8] ;  /* 0x00009700ff0877ac */ /* 0x000e620008000a00 */
[----:B---3--:R-:W-:Y:S02]  /*2880*/  UISETP.NE.AND UP0, UPT, UR16, URZ, UPT ;  /* 0x000000ff1000728c */ /* 0x008fe4000bf05270 */
[----:B--2---:R-:W-:Y:S01]  /*2890*/  UIMAD UR6, UR7, UR6, UR28 ;  /* 0x00000006070672a4 */ /* 0x004fe2000f8e021c */
[----:B-1----:R-:W-:Y:S02]  /*28a0*/  MOV R20, UR4 ;  /* 0x0000000400147c02 */ /* 0x002fe40008000f00 */
[----:B------:R-:W-:Y:S01]  /*28b0*/  MOV R21, UR5 ;  /* 0x0000000500157c02 */ /* 0x000fe20008000f00 */
[----:B------:R-:W-:-:S03]  /*28c0*/  UIMAD.WIDE UR14, UR6, 0x4, UR14 ;  /* 0x00000004060e78a5 */ /* 0x000fc6000f8e020e */
[----:B------:R-:W-:Y:S09]  /*28d0*/  BRA.U UP0, `(.L_x_9) ;  /* 0x0000000100387547 */ /* 0x000ff2000b800000 */
[----:B------:R-:W1:Y:S01]  /*28e0*/  LDCU UR4, c[0x0][0x394] ;  /* 0x00007280ff0477ac */ /* 0x000e620008000800 */
[----:B------:R-:W-:Y:S01]  /*28f0*/  MOV R0, 0xffffffff ;  /* 0xffffffff00007802 */ /* 0x000fe20000000f00 */
[----:B-1----:R-:W-:-:S09]  /*2900*/  UISETP.GE.AND UP0, UPT, UR4, 0x2, UPT ;  /* 0x000000020400788c */ /* 0x002fd2000bf06270 */
[----:B------:R-:W-:Y:S05]  /*2910*/  BRA.U !UP0, `(.L_x_10) ;  /* 0x0000000108c07547 */ /* 0x000fea000b800000 */
[----:B------:R-:W-:Y:S01]  /*2920*/  ISETP.NE.AND P0, PT, R3, RZ, PT ;  /* 0x000000ff0300720c */ /* 0x000fe20003f05270 */
[----:B------:R-:W-:Y:S02]  /*2930*/  IMAD.MOV.U32 R0, RZ, RZ, -0x1 ;  /* 0xffffffffff007424 */ /* 0x000fe400078e00ff */
[----:B------:R-:W-:Y:S02]  /*2940*/  IMAD.U32 R22, RZ, RZ, UR14 ;  /* 0x0000000eff167e24 */ /* 0x000fe4000f8e00ff */
[----:B------:R-:W-:-:S08]  /*2950*/  IMAD.U32 R23, RZ, RZ, UR15 ;  /* 0x0000000fff177e24 */ /* 0x000fd0000f8e00ff */
[----:B------:R1:W2:Y:S04]  /*2960*/  @!P0 LDG.E.STRONG.GPU R0, desc[UR26][R22.64] ;  /* 0x0000001a16008981 */ /* 0x0002a8000c1ef900 */
[----:B--2---:R-:W-:Y:S01]  /*2970*/  @!P0 CCTL.IVALL ;  /* 0x00000000ff00898f */ /* 0x004fe20002000000 */
[----:B------:R-:W-:-:S04]  /*2980*/  ISETP.NE.AND P0, PT, RZ, UR22, PT ;  /* 0x00000016ff007c0c */ /* 0x000fc8000bf05270 */
[----:B----4-:R-:W-:Y:S02]  /*2990*/  FSEL R48, R48, RZ, !P0 ;  /* 0x000000ff30307208 */ /* 0x010fe40004000000 */
[----:B------:R-:W-:Y:S01]  /*29a0*/  FSEL R49, R49, 1.875, !P0 ;  /* 0x3ff0000031317808 */ /* 0x000fe20004000000 */
[----:B------:R-:W-:Y:S06]  /*29b0*/  BRA `(.L_x_10) ;  /* 0x0000000000987947 */ /* 0x000fec0003800000 */
.L_x_9:
[----:B------:R-:W-:Y:S01]  /*29c0*/  UISETP.NE.AND UP0, UPT, UR16, 0x3, UPT ;  /* 0x000000031000788c */ /* 0x000fe2000bf05270 */
[----:B------:R-:W-:-:S08]  /*29d0*/  MOV R0, 0xffffffff ;  /* 0xffffffff00007802 */ /* 0x000fd00000000f00 */
[----:B------:R-:W-:Y:S05]  /*29e0*/  BRA.U !UP0, `(.L_x_11) ;  /* 0x0000000108607547 */ /* 0x000fea000b800000 */
[----:B------:R-:W-:-:S09]  /*29f0*/  UISETP.NE.AND UP0, UPT, UR16, 0x2, UPT ;  /* 0x000000021000788c */ /* 0x000fd2000bf05270 */
[----:B------:R-:W-:Y:S05]  /*2a00*/  BRA.U !UP0, `(.L_x_12) ;  /* 0x0000000108247547 */ /* 0x000fea000b800000 */
[----:B------:R-:W-:-:S09]  /*2a10*/  UISETP.NE.AND UP0, UPT, UR16, 0x1, UPT ;  /* 0x000000011000788c */ /* 0x000fd2000bf05270 */
[----:B------:R-:W-:Y:S05]  /*2a20*/  BRA.U UP0, `(.L_x_10) ;  /* 0x00000001007c7547 */ /* 0x000fea000b800000 */
[----:B------:R-:W1:Y:S01]  /*2a30*/  LDCU.64 UR4, c[0x0][0x4d8] ;  /* 0x00009b00ff0477ac */ /* 0x000e620008000a00 */
[----:B------:R-:W2:Y:S01]  /*2a40*/  LDCU.64 UR8, c[0x0][0x4b8] ;  /* 0x00009700ff0877ac */ /* 0x000ea20008000a00 */
[----:B-1----:R-:W-:-:S04]  /*2a50*/  UIMAD.WIDE.U32 UR6, UR22, UR4, URZ ;  /* 0x00000004160672a5 */ /* 0x002fc8000f8e00ff */
[----:B------:R-:W-:Y:S02]  /*2a60*/  UIMAD UR5, UR22, UR5, UR7 ;  /* 0x00000005160572a4 */ /* 0x000fe4000f8e0207 */
[----:B--2---:R-:W-:-:S04]  /*2a70*/  ULEA UR8, UP0, UR6, UR8, 0x3 ;  /* 0x0000000806087291 */ /* 0x004fc8000f8018ff */
[----:B------:R-:W-:Y:S01]  /*2a80*/  ULEA.HI.X UR9, UR6, UR9, UR5, 0x3, UP0 ;  /* 0x0000000906097291 */ /* 0x000fe200080f1c05 */
[----:B------:R-:W-:Y:S11]  /*2a90*/  BRA `(.L_x_10) ;  /* 0x0000000000607947 */ /* 0x000ff60003800000 */
.L_x_12:
[----:B------:R-:W1:Y:S01]  /*2aa0*/  LDCU.128 UR8, c[0x0][0x4d0] ;  /* 0x00009a00ff0877ac */ /* 0x000e620008000c00 */
[----:B------:R-:W2:Y:S01]  /*2ab0*/  LDCU.128 UR4, c[0x0][0x4b0] ;  /* 0x00009600ff0477ac */ /* 0x000ea20008000c00 */
[----:B-1----:R-:W-:Y:S02]  /*2ac0*/  UIMAD.WIDE.U32 UR12, UR22, UR8, URZ ;  /* 0x00000008160c72a5 */ /* 0x002fe4000f8e00ff */
[----:B------:R-:W-:Y:S02]  /*2ad0*/  UIMAD.WIDE.U32 UR18, UR22, UR10, URZ ;  /* 0x0000000a161272a5 */ /* 0x000fe4000f8e00ff */
[----:B------:R-:W-:Y:S02]  /*2ae0*/  UIMAD UR9, UR22, UR9, UR13 ;  /* 0x00000009160972a4 */ /* 0x000fe4000f8e020d */
[----:B--2---:R-:W-:Y:S02]  /*2af0*/  ULEA UR4, UP1, UR12, UR4, 0x3 ;  /* 0x000000040c047291 */ /* 0x004fe4000f8218ff */
[----:B------:R-:W-:-:S02]  /*2b00*/  UIMAD UR11, UR22, UR11, UR19 ;  /* 0x0000000b160b72a4 */ /* 0x000fc4000f8e0213 */
[----:B------:R-:W-:Y:S02]  /*2b10*/  ULEA.HI.X UR5, UR12, UR5, UR9, 0x3, UP1 ;  /* 0x000000050c057291 */ /* 0x000fe400088f1c09 */
[----:B------:R-:W-:Y:S01]  /*2b20*/  ULEA UR8, UP0, UR18, UR6, 0x3 ;  /* 0x0000000612087291 */ /* 0x000fe2000f8018ff */
[----:B------:R-:W-:-:S03]  /*2b30*/  MOV R20, UR4 ;  /* 0x0000000400147c02 */ /* 0x000fc60008000f00 */
[----:B------:R-:W-:Y:S01]  /*2b40*/  MOV R21, UR5 ;  /* 0x0000000500157c02 */ /* 0x000fe20008000f00 */
[----:B------:R-:W-:Y:S01]  /*2b50*/  ULEA.HI.X UR9, UR18, UR7, UR11, 0x3, UP0 ;  /* 0x0000000712097291 */ /* 0x000fe200080f1c0b */
[----:B------:R-:W-:Y:S11]  /*2b60*/  BRA `(.L_x_10) ;  /* 0x00000000002c7947 */ /* 0x000ff60003800000 */
.L_x_11:
[----:B------:R-:W1:Y:S02]  /*2b70*/  LDCU.128 UR4, c[0x0][0x4b0] ;  /* 0x00009600ff0477ac */ /* 0x000e640008000c00 */
[----:B-1----:R-:W-:-:S06]  /*2b80*/  UIMAD.WIDE.U32 UR6, UR22, 0x8, UR6 ;  /* 0x00000008160678a5 */ /* 0x002fcc000f8e0006 */
[----:B------:R-:W-:Y:S02]  /*2b90*/  IMAD.U32 R22, RZ, RZ, UR6 ;  /* 0x00000006ff167e24 */ /* 0x000fe4000f8e00ff */
[----:B------:R-:W-:Y:S01]  /*2ba0*/  IMAD.U32 R23, RZ, RZ, UR7 ;  /* 0x00000007ff177e24 */ /* 0x000fe2000f8e00ff */
[----:B------:R-:W-:-:S05]  /*2bb0*/  UIMAD.WIDE.U32 UR4, UR22, 0x8, UR4 ;  /* 0x00000008160478a5 */ /* 0x000fca000f8e0004 */
[----:B------:R-:W2:Y:S01]  /*2bc0*/  LDG.E.64 R22, desc[UR26][R22.64] ;  /* 0x0000001a16167981 */ /* 0x000ea2000c1e1b00 */
[----:B------:R-:W-:Y:S01]  /*2bd0*/  MOV R20, UR4 ;  /* 0x0000000400147c02 */ /* 0x000fe20008000f00 */
[----:B------:R-:W-:-:S06]  /*2be0*/  IMAD.U32 R21, RZ, RZ, UR5 ;  /* 0x00000005ff157e24 */ /* 0x000fcc000f8e00ff */
[----:B------:R-:W4:Y:S01]  /*2bf0*/  LDG.E.64 R20, desc[UR26][R20.64] ;  /* 0x0000001a14147981 */ /* 0x000f22000c1e1b00 */
[----:B--2---:R-:W-:Y:S02]  /*2c00*/  R2UR UR8, R22 ;  /* 0x00000000160872ca */ /* 0x004fe400000e0000 */
[----:B------:R-:W-:-:S15]  /*2c10*/  R2UR UR9, R23 ;  /* 0x00000000170972ca */ /* 0x000fde00000e0000 */
.L_x_10:
[----:B------:R-:W2:Y:S01]  /*2c20*/  LDCU UR17, c[0x0][0x394] ;  /* 0x00007280ff1177ac */ /* 0x000ea20008000800 */
[----:B------:R-:W3:Y:S01]  /*2c30*/  S2UR UR18, SR_CgaCtaId ;  /* 0x00000000001279c3 */ /* 0x000ee20000008800 */
[--C-:B-1----:R-:W-:Y:S01]  /*2c40*/  SHF.R.U32.HI R22, RZ, 0x3, R3.reuse ;  /* 0x00000003ff167819 */ /* 0x102fe20000011603 */
[C---:B------:R-:W-:Y:S01]  /*2c50*/  IMAD.SHL.U32 R41, R3.reuse, 0x8, RZ ;  /* 0x0000000803297824 */ /* 0x040fe200078e00ff */
[----:B------:R-:W1:Y:S01]  /*2c60*/  LDCU.64 UR6, c[0x0][0x420] ;  /* 0x00008400ff0677ac */ /* 0x000e620008000a00 */
[C---:B------:R-:W-:Y:S02]  /*2c70*/  LOP3.LUT R43, R3.reuse, 0x1f, RZ, 0xc0, !PT ;  /* 0x0000001f032b7812 */ /* 0x040fe400078ec0ff */
[----:B------:R-:W-:Y:S01]  /*2c80*/  SHF.R.U32.HI R24, RZ, 0x2, R3 ;  /* 0x00000002ff187819 */ /* 0x000fe20000011603 */
[----:B------:R-:W3:Y:S01]  /*2c90*/  LDCU.64 UR12, c[0x0][0x3e0] ;  /* 0x00007c00ff0c77ac */ /* 0x000ee20008000a00 */
[----:B------:R-:W-:Y:S02]  /*2ca0*/  LOP3.LUT R2, R3, 0x3, RZ, 0xc0, !PT ;  /* 0x0000000303027812 */ /* 0x000fe400078ec0ff */
[----:B------:R-:W-:Y:S01]  /*2cb0*/  LOP3.LUT R44, R22, 0x4, RZ, 0xc0, !PT ;  /* 0x00000004162c7812 */ /* 0x000fe200078ec0ff */
[----:B------:R-:W-:Y:S01]  /*2cc0*/  UIMAD UR20, UR20, 0x12, UR21 ;  /* 0x00000012141478a4 */ /* 0x000fe2000f8e0215 */
[----:B------:R-:W-:Y:S01]  /*2cd0*/  SHF.R.U32.HI R23, RZ, 0x2, R43 ;  /* 0x00000002ff177819 */ /* 0x000fe2000001162b */
[----:B------:R-:W-:Y:S01]  /*2ce0*/  VIADD R43, R43, UR24 ;  /* 0x000000182b2b7c36 */ /* 0x000fe20008000000 */
[----:B------:R-:W-:Y:S01]  /*2cf0*/  LOP3.LUT R44, R44, 0xf0, R24, 0xf8, !PT ;  /* 0x000000f02c2c7812 */ /* 0x000fe200078ef818 */
[----:B------:R-:W3:Y:S01]  /*2d00*/  LDCU.64 UR4, c[0x0][0x400] ;  /* 0x00008000ff0477ac */ /* 0x000ee20008000a00 */
[----:B------:R-:W-:Y:S01]  /*2d10*/  LOP3.LUT R22, R22, 0x7c, RZ, 0xc0, !PT ;  /* 0x0000007c16167812 */ /* 0x000fe200078ec0ff */
[----:B------:R-:W-:Y:S01]  /*2d20*/  IMAD R2, R23, 0x12, R2 ;  /* 0x0000001217027824 */ /* 0x000fe200078e0202 */
[----:B------:R-:W-:Y:S01]  /*2d30*/  MOV R42, UR20 ;  /* 0x00000014002a7c02 */ /* 0x000fe20008000f00 */
[----:B------:R-:W-:Y:S01]  /*2d40*/  IMAD.WIDE R54, R43, 0x8, RZ ;  /* 0x000000082b367825 */ /* 0x000fe200078e02ff */
[----:B--2---:R-:W-:Y:S01]  /*2d50*/  UISETP.GT.AND UP1, UPT, UR17, 0x1, UPT ;  /* 0x000000011100788c */ /* 0x004fe2000bf24270 */
[----:B-1----:R-:W-:Y:S01]  /*2d60*/  MOV R26, UR6 ;  /* 0x00000006001a7c02 */ /* 0x002fe20008000f00 */
[----:B------:R-:W-:Y:S01]  /*2d70*/  UMOV UR19, 0x400 ;  /* 0x0000040000137882 */ /* 0x000fe20000000000 */
[----:B------:R-:W-:Y:S01]  /*2d80*/  VIADD R44, R44, UR25 ;  /* 0x000000192c2c7c36 */ /* 0x000fe20008000000 */
[----:B------:R-:W-:Y:S01]  /*2d90*/  UISETP.EQ.AND UP1, UPT, UR16, URZ, UP1 ;  /* 0x000000ff1000728c */ /* 0x000fe20008f22270 */
[----:B------:R-:W-:Y:S01]  /*2da0*/  IMAD.U32 R42, R42, 0x8, R2 ;  /* 0x000000082a2a7824 */ /* 0x000fe200078e0002 */
[----:B------:R-:W-:Y:S01]  /*2db0*/  LOP3.LUT R41, R41, 0xf8, RZ, 0xc0, !PT ;  /* 0x000000f829297812 */ /* 0x000fe200078ec0ff */
[----:B------:R-:W-:Y:S01]  /*2dc0*/  IMAD.U32 R2, RZ, RZ, UR7 ;  /* 0x00000007ff027e24 */ /* 0x000fe2000f8e00ff */
[----:B---3--:R-:W-:Y:S01]  /*2dd0*/  ULEA UR17, UR18, UR19, 0x18 ;  /* 0x0000001312117291 */ /* 0x008fe2000f8ec0ff */
[C-C-:B------:R-:W-:Y:S01]  /*2de0*/  IMAD.WIDE.U32 R46, R44.reuse, UR12, R54.reuse ;  /* 0x0000000c2c2e7c25 */ /* 0x140fe2000f8e0036 */
[----:B------:R-:W1:Y:S03]  /*2df0*/  LDCU.64 UR10, c[0x0][0x3e0] ;  /* 0x00007c00ff0a77ac */ /* 0x000e660008000a00 */
[----:B------:R-:W-:Y:S01]  /*2e00*/  IMAD.WIDE.U32 R54, R44, R26, R54 ;  /* 0x0000001a2c367225 */ /* 0x000fe200078e0036 */
[----:B----4-:R-:W-:Y:S01]  /*2e10*/  IADD3 R46, P1, PT, R20, R46, RZ ;  /* 0x0000002e142e7210 */ /* 0x010fe20007f3e0ff */
[----:B------:R-:W2:Y:S01]  /*2e20*/  LDCU.64 UR6, c[0x0][0x3e8] ;  /* 0x00007d00ff0677ac */ /* 0x000ea20008000a00 */
[----:B------:R-:W-:Y:S01]  /*2e30*/  LEA R42, R42, UR17, 0x4 ;  /* 0x000000112a2a7c11 */ /* 0x000fe2000f8e20ff */
[----:B------:R-:W-:Y:S01]  /*2e40*/  IMAD R52, R44, R2, RZ ;  /* 0x000000022c347224 */ /* 0x000fe200078e02ff */
[----:B------:R-:W-:Y:S01]  /*2e50*/  IADD3 R24, P0, PT, R54, UR8, RZ ;  /* 0x0000000836187c10 */ /* 0x000fe2000ff1e0ff */
[----:B------:R-:W-:-:S02]  /*2e60*/  IMAD R45, R44, UR13, R47 ;  /* 0x0000000d2c2d7c24 */ /* 0x000fc4000f8e022f */
[----:B------:R-:W-:Y:S01]  /*2e70*/  IMAD R41, R22, 0x120, R41 ;  /* 0x0000012016297824 */ /* 0x000fe200078e0229 */
[----:B------:R-:W-:Y:S01]  /*2e80*/  IADD3 R53, PT, PT, R55, R52, RZ ;  /* 0x0000003437357210 */ /* 0x000fe20007ffe0ff */
[----:B------:R-:W-:Y:S01]  /*2e90*/  IMAD.U32 R22, RZ, RZ, UR4 ;  /* 0x00000004ff167e24 */ /* 0x000fe2000f8e00ff */
[----:B------:R-:W-:Y:S01]  /*2ea0*/  IADD3.X R45, PT, PT, R45, R21, RZ, P1, !PT ;  /* 0x000000152d2d7210 */ /* 0x000fe20000ffe4ff */
[----:B------:R-:W-:Y:S01]  /*2eb0*/  IMAD.U32 R23, RZ, RZ, UR5 ;  /* 0x00000005ff177e24 */ /* 0x000fe2000f8e00ff */
[----:B------:R-:W-:Y:S01]  /*2ec0*/  IADD3.X R25, PT, PT, R53, UR9, RZ, P0, !PT ;  /* 0x0000000935197c10 */ /* 0x000fe200087fe4ff */
[----:B------:R-:W-:Y:S06]  /*2ed0*/  BRA.U !UP1, `(.L_x_13) ;  /* 0x0000000109b47547 */ /* 0x000fec000b800000 */
[----:B------:R-:W-:-:S13]  /*2ee0*/  ISETP.NE.AND P0, PT, R0, UR22, PT ;  /* 0x0000001600007c0c */ /* 0x000fda000bf05270 */
[----:B------:R-:W-:Y:S06]  /*2ef0*/  BAR.RED.AND.DEFER_BLOCKING 0x0, P0 ;  /* 0x0000000000007b1d */ /* 0x000fec0000014400 */
[----:B------:R-:W3:Y:S02]  /*2f00*/  B2R.RESULT RZ, P0 ;  /* 0x0000000000ff731c */ /* 0x000ee40000004000 */
[----:B---3--:R-:W-:Y:S05]  /*2f10*/  @!P0 BRA `(.L_x_14) ;  /* 0x0000000000308947 */ /* 0x008fea0003800000 */
[----:B------:R-:W-:-:S13]  /*2f20*/  ISETP.NE.AND P1, PT, R3, RZ, PT ;  /* 0x000000ff0300720c */ /* 0x000fda0003f25270 */
.L_x_16:
[----:B------:R-:W-:Y:S05]  /*2f30*/  YIELD ;  /* 0x0000000000007946 */ /* 0x000fea0003800000 */
[----:B---3-5:R-:W-:Y:S05]  /*2f40*/  @P1 BRA `(.L_x_15) ;  /* 0x0000000000101947 */ /* 0x028fea0003800000 */
[----:B------:R-:W-:Y:S02]  /*2f50*/  MOV R22, UR14 ;  /* 0x0000000e00167c02 */ /* 0x000fe40008000f00 */
[----:B------:R-:W-:-:S05]  /*2f60*/  MOV R23, UR15 ;  /* 0x0000000f00177c02 */ /* 0x000fca0008000f00 */
[----:B------:R3:W4:Y:S04]  /*2f70*/  LDG.E.STRONG.GPU R0, desc[UR26][R22.64] ;  /* 0x0000001a16007981 */ /* 0x000728000c1ef900 */
[----:B----4-:R-:W-:Y:S01]  /*2f80*/  CCTL.IVALL ;  /* 0x00000000ff00798f */ /* 0x010fe20002000000 */
.L_x_15:
[----:B------:R-:W-:Y:S01]  /*2f90*/  ISETP.NE.AND P0, PT, R0, UR22, PT ;  /* 0x0000001600007c0c */ /* 0x000fe2000bf05270 */
[----:B------:R-:W-:-:S12]  /*2fa0*/  WARPSYNC.ALL ;  /* 0x0000000000007948 */ /* 0x000fd80003800000 */
[----:B------:R-:W-:Y:S06]  /*2fb0*/  BAR.RED.AND.DEFER_BLOCKING 0x0, P0 ;  /* 0x0000000000007b1d */ /* 0x000fec0000014400 */
[----:B------:R-:W4:Y:S02]  /*2fc0*/  B2R.RESULT RZ, P0 ;  /* 0x0000000000ff731c */ /* 0x000f240000004000 */
[----:B----4-:R-:W-:Y:S05]  /*2fd0*/  @P0 BRA `(.L_x_16) ;  /* 0xfffffffc00d40947 */ /* 0x010fea000383ffff */
.L_x_14:
[----:B------:R-:W-:Y:S05]  /*2fe0*/  WARPSYNC.ALL ;  /* 0x0000000000007948 */ /* 0x000fea0003800000 */
[----:B------:R-:W-:Y:S01]  /*2ff0*/  ISETP.NE.AND P0, PT, RZ, UR22, PT ;  /* 0x00000016ff007c0c */ /* 0x000fe2000bf05270 */
[----:B---3--:R-:W3:Y:S08]  /*3000*/  LDC.64 R22, c[0x0][0x400] ;  /* 0x00010000ff167b82 */ /* 0x008ef00000000a00 */
[----:B------:R-:W-:Y:S01]  /*3010*/  BAR.SYNC.DEFER_BLOCKING 0x0 ;  /* 0x0000000000007b1d */ /* 0x000fe20000010000 */
[----:B------:R-:W-:-:S02]  /*3020*/  SEL R46, R46, R24, !P0 ;  /* 0x000000182e2e7207 */ /* 0x000fc40004000000 */
[----:B------:R-:W-:Y:S02]  /*3030*/  SEL R45, R45, R25, !P0 ;  /* 0x000000192d2d7207 */ /* 0x000fe40004000000 */
[----:B------:R-:W-:Y:S01]  /*3040*/  SEL R20, R20, UR8, !P0 ;  /* 0x0000000814147c07 */ /* 0x000fe2000c000000 */
[----:B-1----:R-:W1:Y:S01]  /*3050*/  LDCU.64 UR10, c[0x0][0x420] ;  /* 0x00008400ff0a77ac */ /* 0x002e620008000a00 */
[----:B------:R-:W-:Y:S01]  /*3060*/  SEL R21, R21, UR9, !P0 ;  /* 0x0000000915157c07 */ /* 0x000fe2000c000000 */
[----:B--2---:R-:W2:Y:S01]  /*3070*/  LDCU.128 UR4, c[0x0][0x3e0] ;  /* 0x00007c00ff0477ac */ /* 0x004ea20008000c00 */
[----:B------:R-:W-:-:S05]  /*3080*/  VOTEU.ANY UP0, P0 ;  /* 0x0000000000ff7886 */ /* 0x000fca0000000100 */
[----:B--2---:R-:W2:Y:S01]  /*3090*/  @UP0 LDCU UR6, c[0x0][0x428] ;  /* 0x00008500ff0607ac */ /* 0x004ea20008000800 */
[----:B---3--:R-:W3:Y:S01]  /*30a0*/  @P0 LDC R22, c[0x0][0x440] ;  /* 0x00011000ff160b82 */ /* 0x008ee20000000800 */
[----:B-1----:R-:W-:Y:S01]  /*30b0*/  IMAD.U32 R26, RZ, RZ, UR10 ;  /* 0x0000000aff1a7e24 */ /* 0x002fe2000f8e00ff */
[----:B------:R-:W1:Y:S01]  /*30c0*/  @UP0 LDCU UR7, c[0x0][0x42c] ;  /* 0x00008580ff0707ac */ /* 0x000e620008000800 */
[----:B------:R-:W-:-:S03]  /*30d0*/  IMAD.U32 R2, RZ, RZ, UR11 ;  /* 0x0000000bff027e24 */ /* 0x000fc6000f8e00ff */
[----:B------:R-:W-:Y:S02]  /*30e0*/  R2UR UR10, R26 ;  /* 0x000000001a0a72ca */ /* 0x000fe400000e0000 */
[----:B------:R-:W1:Y:S01]  /*30f0*/  @P0 LDC R23, c[0x0][0x444] ;  /* 0x00011100ff170b82 */ /* 0x000e620000000800 */
[----:B------:R-:W-:-:S10]  /*3100*/  R2UR UR11, R2 ;  /* 0x00000000020b72ca */ /* 0x000fd400000e0000 */
[----:B------:R-:W-:-:S03]  /*3110*/  USEL UR10, UR4, UR10, !UP0 ;  /* 0x0000000a040a7287 */ /* 0x000fc6000c000000 */
[----:B------:R-:W-:Y:S01]  /*3120*/  USEL UR11, UR5, UR11, !UP0 ;  /* 0x0000000b050b7287 */ /* 0x000fe2000c000000 */
[----:B------:R-:W-:Y:S01]  /*3130*/  @!PT LDS RZ, [RZ] ;  /* 0x00000000fffff984 */ /* 0x000fe20000000800 */
[----:B------:R-:W-:Y:S01]  /*3140*/  @!PT LDS RZ, [RZ] ;  /* 0x00000000fffff984 */ /* 0x000fe20000000800 */
[----:B------:R-:W-:Y:S01]  /*3150*/  @!PT LDS RZ, [RZ] ;  /* 0x00000000fffff984 */ /* 0x000fe20000000800 */
[----:B------:R-:W-:Y:S01]  /*3160*/  @!PT LDS RZ, [RZ] ;  /* 0x00000000fffff984 */ /* 0x000fe20000000800 */
[----:B------:R-:W-:Y:S06]  /*3170*/  MEMBAR.SC.GPU ;  /* 0x0000000000007992 */ /* 0x000fec0000002000 */
[----:B------:R-:W-:-:S00]  /*3180*/  ERRBAR ;  /* 0x00000000000079ab */ /* 0x000fc00000000000 */
[----:B------:R-:W-:Y:S06]  /*3190*/  CGAERRBAR ;  /* 0x00000000000075ab */ /* 0x000fec0000000000 */
[----:B--2---:R-:W-:Y:S01]  /*31a0*/  CCTL.IVALL ;  /* 0x00000000ff00798f */ /* 0x004fe20002000000 */
.L_x_13:
[----:B------:R-:W-:Y:S01]  /*31b0*/  DSETP.NEU.AND P0, PT, R48, RZ, PT ;  /* 0x000000ff3000722a */ /* 0x000fe20003f0d000 */
[----:B------:R-:W-:-:S13]  /*31c0*/  BSSY.RECONVERGENT B2, `(.L_x_17) ;  /* 0x0000667000027945 */ /* 0x000fda0003800200 */
[----:B------:R-:W-:Y:S05]  /*31d0*/  @!P0 BRA `(.L_x_18) ;  /* 0x0000004000ec8947 */ /* 0x000fea0003800000 */
[----:B------:R-:W-:Y:S01]  /*31e0*/  UISETP.GT.AND UP0, UPT, UR23, UR24, UPT ;  /* 0x000000181700728c */ /* 0x000fe2000bf04270 */
[----:B------:R-:W-:Y:S08]  /*31f0*/  BSSY.RECONVERGENT B1, `(.L_x_19) ;  /* 0x0000102000017945 */ /* 0x000ff00003800200 */
[----:B------:R-:W-:Y:S05]  /*3200*/  BRA.U UP0, `(.L_x_20) ;  /* 0x00000001006c7547 */ /* 0x000fea000b800000 */
[----:B------:R-:W3:Y:S01]  /*3210*/  LDCU.64 UR12, c[0x0][0x380] ;  /* 0x00007000ff0c77ac */ /* 0x000ee20008000a00 */
[----:B------:R-:W-:Y:S01]  /*3220*/  CS2R R30, SRZ ;  /* 0x00000000001e7805 */ /* 0x000fe2000001ff00 */
[----:B------:R-:W-:Y:S01]  /*3230*/  VIADD R0, R44, 0x2 ;  /* 0x000000022c007836 */ /* 0x000fe20000000000 */
[----:B--2---:R-:W-:Y:S01]  /*3240*/  IADD3 R24, P0, PT, R46, UR6, RZ ;  /* 0x000000062e187c10 */ /* 0x004fe2000ff1e0ff */
[----:B------:R-:W-:Y:S01]  /*3250*/  VIADD R2, R44, 0x1 ;  /* 0x000000012c027836 */ /* 0x000fe20000000000 */
[----:B------:R-:W-:Y:S02]  /*3260*/  CS2R R26, SRZ ;  /* 0x00000000001a7805 */ /* 0x000fe4000001ff00 */
[----:B------:R-:W-:Y:S02]  /*3270*/  CS2R R28, SRZ ;  /* 0x00000000001c7805 */ /* 0x000fe4000001ff00 */
[----:B-1----:R-:W-:Y:S02]  /*3280*/  IADD3.X R25, PT, PT, R45, UR7, RZ, P0, !PT ;  /* 0x000000072d197c10 */ /* 0x002fe400087fe4ff */
[----:B------:R-:W-:-:S04]  /*3290*/  IADD3 R32, P0, PT, R24, UR6, RZ ;  /* 0x0000000618207c10 */ /* 0x000fc8000ff1e0ff */
[----:B------:R-:W-:Y:S02]  /*32a0*/  IADD3.X R33, PT, PT, R25, UR7, RZ, P0, !PT ;  /* 0x0000000719217c10 */ /* 0x000fe400087fe4ff */
[----:B---3--:R-:W-:-:S04]  /*32b0*/  ISETP.GE.AND P1, PT, R43, UR13, PT ;  /* 0x0000000d2b007c0c */ /* 0x008fc8000bf26270 */
[----:B------:R-:W-:Y:S02]  /*32c0*/  ISETP.LT.AND P4, PT, R44, UR12, !P1 ;  /* 0x0000000c2c007c0c */ /* 0x000fe4000cf81270 */
[----:B------:R-:W-:Y:S02]  /*32d0*/  ISETP.LT.AND P2, PT, R0, UR12, !P1 ;  /* 0x0000000c00007c0c */ /* 0x000fe4000cf41270 */
[----:B------:R-:W-:-:S09]  /*32e0*/  ISETP.LT.AND P3, PT, R2, UR12, !P1 ;  /* 0x0000000c02007c0c */ /* 0x000fd2000cf61270 */
[----:B------:R-:W-:Y:S02]  /*32f0*/  @P4 IMAD.MOV.U32 R34, RZ, RZ, R46 ;  /* 0x000000ffff224224 */ /* 0x000fe400078e002e */
[----:B------:R-:W-:Y:S01]  /*3300*/  @P4 IMAD.MOV.U32 R35, RZ, RZ, R45 ;  /* 0x000000ffff234224 */ /* 0x000fe200078e002d */
[----:B------:R1:W4:Y:S04]  /*3310*/  @P2 LDG.E.LTC128B.64 R26, desc[UR26][R32.64] ;  /* 0x0000001a201a2981 */ /* 0x000328000c1e1b20 */
[----:B------:R-:W4:Y:S01]  /*3320*/  @P4 LDG.E.LTC128B.64 R30, desc[UR26][R34.64] ;  /* 0x0000001a221e4981 */ /* 0x000f22000c1e1b20 */
[----:B------:R-:W-:-:S03]  /*3330*/  VIADD R0, R44, 0x3 ;  /* 0x000000032c007836 */ /* 0x000fc60000000000 */
[----:B------:R2:W4:Y:S02]  /*3340*/  @P3 LDG.E.LTC128B.64 R28, desc[UR26][R24.64] ;  /* 0x0000001a181c3981 */ /* 0x000524000c1e1b20 */
[----:B------:R-:W-:Y:S02]  /*3350*/  ISETP.LT.AND P1, PT, R0, UR12, !P1 ;  /* 0x0000000c00007c0c */ /* 0x000fe4000cf21270 */
[----:B-1----:R-:W-:-:S04]  /*3360*/  IADD3 R32, P0, PT, R32, UR6, RZ ;  /* 0x0000000620207c10 */ /* 0x002fc8000ff1e0ff */
[----:B------:R-:W-:Y:S02]  /*3370*/  IADD3.X R33, PT, PT, R33, UR7, RZ, P0, !PT ;  /* 0x0000000721217c10 */ /* 0x000fe400087fe4ff */
[----:B--2---:R-:W-:-:S05]  /*3380*/  CS2R R24, SRZ ;  /* 0x0000000000187805 */ /* 0x004fca000001ff00 */
[----:B------:R-:W-:Y:S05]  /*3390*/  @!P1 BRA `(.L_x_21) ;  /* 0x0000000c009c9947 */ /* 0x000fea0003800000 */
[----:B------:R2:W4:Y:S01]  /*33a0*/  LDG.E.LTC128B.64 R24, desc[UR26][R32.64] ;  /* 0x0000001a20187981 */ /* 0x000522000c1e1b20 */
[----:B------:R-:W-:Y:S05]  /*33b0*/  BRA `(.L_x_21) ;  /* 0x0000000c00947947 */ /* 0x000fea0003800000 */
.L_x_20:
[----:B------:R-:W-:Y:S01]  /*33c0*/  IADD3 R24, P0, PT, -R20, R46, RZ ;  /* 0x0000002e14187210 */ /* 0x000fe20007f1e1ff */
[----:B------:R-:W-:Y:S04]  /*33d0*/  BSSY.RECONVERGENT B0, `(.L_x_22) ;  /* 0x0000029000007945 */ /* 0x000fe80003800200 */
[----:B------:R-:W-:-:S05]  /*33e0*/  IMAD.X R25, R45, 0x1, ~R21, P0 ;  /* 0x000000012d197824 */ /* 0x000fca00000e0e15 */
[----:B-1----:R-:W-:-:S04]  /*33f0*/  LOP3.LUT R0, R25, UR11, RZ, 0xfc, !PT ;  /* 0x0000000b19007c12 */ /* 0x002fc8000f8efcff */
[----:B------:R-:W-:-:S13]  /*3400*/  ISETP.NE.U32.AND P0, PT, R0, RZ, PT ;  /* 0x000000ff0000720c */ /* 0x000fda0003f05070 */
[----:B------:R-:W-:Y:S05]  /*3410*/  @P0 BRA `(.L_x_23) ;  /* 0x0000000000580947 */ /* 0x000fea0003800000 */
[----:B------:R-:W1:Y:S01]  /*3420*/  I2F.U32.RP R0, UR10 ;  /* 0x0000000a00007d06 */ /* 0x000e620008209000 */
[----:B------:R-:W-:Y:S01]  /*3430*/  IMAD.MOV.U32 R26, RZ, RZ, RZ ;  /* 0x000000ffff1a7224 */ /* 0x000fe200078e00ff */
[----:B------:R-:W-:Y:S01]  /*3440*/  ISETP.NE.U32.AND P0, PT, RZ, UR10, PT ;  /* 0x0000000aff007c0c */ /* 0x000fe2000bf05070 */
[----:B------:R-:W-:-:S05]  /*3450*/  IMAD.MOV.U32 R2, RZ, RZ, RZ ;  /* 0x000000ffff027224 */ /* 0x000fca00078e00ff */
[----:B-1----:R-:W1:Y:S02]  /*3460*/  MUFU.RCP R0, R0 ;  /* 0x0000000000007308 */ /* 0x002e640000001000 */
[----:B-1----:R-:W-:-:S06]  /*3470*/  IADD3 R0, PT, PT, R0, 0xffffffe, RZ ;  /* 0x0ffffffe00007810 */ /* 0x002fcc0007ffe0ff */
[----:B------:R-:W1:Y:S02]  /*3480*/  F2I.FTZ.U32.TRUNC.NTZ R27, R0 ;  /* 0x00000000001b7305 */ /* 0x000e64000021f000 */
[----:B-1----:R-:W-:-:S05]  /*3490*/  IADD3 R0, PT, PT, RZ, -R27, RZ ;  /* 0x8000001bff007210 */ /* 0x002fca0007ffe0ff */
[----:B------:R-:W-:-:S04]  /*34a0*/  IMAD R0, R0, UR10, RZ ;  /* 0x0000000a00007c24 */ /* 0x000fc8000f8e02ff */
[----:B------:R-:W-:-:S06]  /*34b0*/  IMAD.HI.U32 R0, R27, R0, R26 ;  /* 0x000000001b007227 */ /* 0x000fcc00078e001a */
[----:B------:R-:W-:-:S05]  /*34c0*/  IMAD.HI.U32 R25, R0, R24, RZ ;  /* 0x0000001800197227 */ /* 0x000fca00078e00ff */
[----:B------:R-:W-:-:S05]  /*34d0*/  IADD3 R0, PT, PT, -R25, RZ, RZ ;  /* 0x000000ff19007210 */ /* 0x000fca0007ffe1ff */
[----:B------:R-:W-:-:S05]  /*34e0*/  IMAD R0, R0, UR10, R24 ;  /* 0x0000000a00007c24 */ /* 0x000fca000f8e0218 */
[----:B------:R-:W-:-:S13]  /*34f0*/  ISETP.GE.U32.AND P2, PT, R0, UR10, PT ;  /* 0x0000000a00007c0c */ /* 0x000fda000bf46070 */
[----:B------:R-:W-:Y:S01]  /*3500*/  @P2 VIADD R0, R0, -UR10 ;  /* 0x8000000a00002c36 */ /* 0x000fe20008000000 */
[----:B------:R-:W-:-:S04]  /*3510*/  @P2 IADD3 R25, PT, PT, R25, 0x1, RZ ;  /* 0x0000000119192810 */ /* 0x000fc80007ffe0ff */
[----:B------:R-:W-:-:S13]  /*3520*/  ISETP.GE.U32.AND P1, PT, R0, UR10, PT ;  /* 0x0000000a00007c0c */ /* 0x000fda000bf26070 */
[----:B------:R-:W-:Y:S01]  /*3530*/  @P1 VIADD R25, R25, 0x1 ;  /* 0x0000000119191836 */ /* 0x000fe20000000000 */
[----:B------:R-:W-:-:S04]  /*3540*/  @!P0 LOP3.LUT R25, RZ, UR10, RZ, 0x33, !PT ;  /* 0x0000000aff198c12 */ /* 0x000fc8000f8e33ff */
[----:B------:R-:W-:-:S05]  /*3550*/  IADD3 R0, PT, PT, -R25, RZ, RZ ;  /* 0x000000ff19007210 */ /* 0x000fca0007ffe1ff */
[----:B------:R-:W-:Y:S01]  /*3560*/  IMAD R0, R0, UR10, R24 ;  /* 0x0000000a00007c24 */ /* 0x000fe2000f8e0218 */
[----:B------:R-:W-:Y:S05]  /*3570*/  BRA `(.L_x_24) ;  /* 0x0000000000387947 */ /* 0x000fea0003800000 */
.L_x_23:
[----:B------:R-:W-:Y:S01]  /*3580*/  IMAD.MOV.U32 R2, RZ, RZ, R24 ;  /* 0x000000ffff027224 */ /* 0x000fe200078e0018 */
[----:B------:R-:W-:Y:S01]  /*3590*/  MOV R38, UR10 ;  /* 0x0000000a00267c02 */ /* 0x000fe20008000f00 */
[----:B------:R-:W-:Y:S01]  /*35a0*/  IMAD.MOV.U32 R0, RZ, RZ, R25 ;  /* 0x000000ffff007224 */ /* 0x000fe200078e0019 */
[----:B------:R-:W-:Y:S02]  /*35b0*/  MOV R37, UR11 ;  /* 0x0000000b00257c02 */ /* 0x000fe40008000f00 */
[----:B------:R-:W-:Y:S02]  /*35c0*/  MOV R36, 0x35e0 ;  /* 0x000035e000247802 */ /* 0x000fe40000000f00 */
[----:B--23-5:R-:W-:Y:S05]  /*35d0*/  CALL.REL.NOINC `($__internal_0_$__cuda_sm20_div_u64) ;  /* 0x0000006000ec7944 */ /* 0x02cfea0003c00000 */
[----:B------:R-:W-:-:S04]  /*35e0*/  IADD3 R26, P0, PT, RZ, -R0, RZ ;  /* 0x80000000ff1a7210 */ /* 0x000fc80007f1e0ff */
[----:B------:R-:W-:Y:S01]  /*35f0*/  IADD3.X R2, PT, PT, RZ, ~R2, RZ, P0, !PT ;  /* 0x80000002ff027210 */ /* 0x000fe200007fe4ff */
[----:B------:R-:W-:Y:S01]  /*3600*/  IMAD.WIDE.U32 R28, R26, UR10, R24 ;  /* 0x0000000a1a1c7c25 */ /* 0x000fe2000f8e0018 */
[----:B------:R-:W-:-:S03]  /*3610*/  MOV R25, R0 ;  /* 0x0000000000197202 */ /* 0x000fc60000000f00 */
[----:B------:R-:W-:Y:S01]  /*3620*/  IMAD R2, R2, UR10, RZ ;  /* 0x0000000a02027c24 */ /* 0x000fe2000f8e02ff */
[----:B------:R-:W-:-:S03]  /*3630*/  MOV R0, R28 ;  /* 0x0000001c00007202 */ /* 0x000fc60000000f00 */
[----:B------:R-:W-:-:S05]  /*3640*/  IMAD R2, R26, UR11, R2 ;  /* 0x0000000b1a027c24 */ /* 0x000fca000f8e0202 */
[----:B------:R-:W-:Y:S02]  /*3650*/  IADD3 R2, PT, PT, R29, R2, RZ ;  /* 0x000000021d027210 */ /* 0x000fe40007ffe0ff */
.L_x_24:
[----:B--2---:R-:W-:Y:S05]  /*3660*/  BSYNC.RECONVERGENT B0 ;  /* 0x0000000000007941 */ /* 0x004fea0003800200 */
.L_x_22:
[----:B------:R-:W1:Y:S01]  /*3670*/  LDCU.64 UR4, c[0x0][0x380] ;  /* 0x00007000ff0477ac */ /* 0x000e620008000a00 */
[----:B------:R-:W-:Y:S02]  /*3680*/  PLOP3.LUT P2, PT, PT, PT, PT, 0x8, 0x80 ;  /* 0x000000000080781c */ /* 0x000fe40003f4e170 */
[----:B------:R-:W-:Y:S02]  /*3690*/  CS2R R30, SRZ ;  /* 0x00000000001e7805 */ /* 0x000fe4000001ff00 */
[----:B-1----:R-:W-:-:S04]  /*36a0*/  ISETP.GE.AND P0, PT, R43, UR5, PT ;  /* 0x000000052b007c0c */ /* 0x002fc8000bf06270 */
[----:B------:R-:W-:-:S13]  /*36b0*/  ISETP.GE.OR P3, PT, R44, UR4, P0 ;  /* 0x000000042c007c0c */ /* 0x000fda0008766670 */
[--C-:B------:R-:W-:Y:S02]  /*36c0*/  @!P3 SHF.R.U64 R0, R0, 0x3, R2.reuse ;  /* 0x000000030000b819 */ /* 0x100fe40000001202 */
[----:B------:R-:W-:Y:S02]  /*36d0*/  @!P3 SHF.R.U32.HI R2, RZ, 0x3, R2 ;  /* 0x00000003ff02b819 */ /* 0x000fe40000011602 */
[----:B------:R-:W-:Y:S02]  /*36e0*/  @!P3 SHF.R.S32.HI R24, RZ, 0x1f, R25 ;  /* 0x0000001fff18b819 */ /* 0x000fe40000011419 */
[----:B------:R-:W-:-:S04]  /*36f0*/  @!P3 ISETP.GT.U32.AND P1, PT, R25, R0, PT ;  /* 0x000000001900b20c */ /* 0x000fc80003f24070 */
[----:B------:R-:W-:-:S04]  /*3700*/  @!P3 ISETP.GT.U32.AND.EX P1, PT, R24, R2, PT, P1 ;  /* 0x000000021800b20c */ /* 0x000fc80003f24110 */
[----:B------:R-:W-:-:S13]  /*3710*/  @!P3 PLOP3.LUT P2, PT, P1, PT, PT, 0x8, 0x80 ;  /* 0x000000000080b81c */ /* 0x000fda0000f4e170 */
[----:B------:R-:W-:Y:S02]  /*3720*/  @P2 IMAD.MOV.U32 R24, RZ, RZ, R46 ;  /* 0x000000ffff182224 */ /* 0x000fe400078e002e */
[----:B------:R-:W-:-:S05]  /*3730*/  @P2 IMAD.MOV.U32 R25, RZ, RZ, R45 ;  /* 0x000000ffff192224 */ /* 0x000fca00078e002d */
[----:B------:R1:W4:Y:S01]  /*3740*/  @P2 LDG.E.LTC128B.64 R30, desc[UR26][R24.64] ;  /* 0x0000001a181e2981 */ /* 0x000322000c1e1b20 */
[----:B------:R-:W-:Y:S01]  /*3750*/  BSSY.RECONVERGENT B0, `(.L_x_25) ;  /* 0x000002c000007945 */ /* 0x000fe20003800200 */
[----:B-1----:R-:W-:-:S04]  /*3760*/  IADD3 R24, P1, PT, R46, UR6, RZ ;  /* 0x000000062e187c10 */ /* 0x002fc8000ff3e0ff */
[----:B------:R-:W-:Y:S02]  /*3770*/  IADD3.X R25, PT, PT, R45, UR7, RZ, P1, !PT ;  /* 0x000000072d197c10 */ /* 0x000fe40008ffe4ff */
[----:B------:R-:W-:-:S05]  /*3780*/  IADD3 R26, P1, PT, -R20, R24, RZ ;  /* 0x00000018141a7210 */ /* 0x000fca0007f3e1ff */
[----:B------:R-:W-:-:S05]  /*3790*/  IMAD.X R27, R25, 0x1, ~R21, P1 ;  /* 0x00000001191b7824 */ /* 0x000fca00008e0e15 */
[----:B------:R-:W-:-:S04]  /*37a0*/  LOP3.LUT R0, R27, UR11, RZ, 0xfc, !PT ;  /* 0x0000000b1b007c12 */ /* 0x000fc8000f8efcff */
        /* <DEDUP_REMOVED lines=24> */
.L_x_26:
[----:B------:R-:W-:Y:S01]  /*3930*/  IMAD.MOV.U32 R2, RZ, RZ, R26 ;  /* 0x000000ffff027224 */ /* 0x000fe200078e001a */
[----:B------:R-:W-:Y:S01]  /*3940*/  MOV R38, UR10 ;  /* 0x0000000a00267c02 */ /* 0x000fe20008000f00 */
[----:B------:R-:W-:Y:S01]  /*3950*/  IMAD.MOV.U32 R0, RZ, RZ, R27 ;  /* 0x000000ffff007224 */ /* 0x000fe200078e001b */
[----:B------:R-:W-:Y:S02]  /*3960*/  MOV R37, UR11 ;  /* 0x0000000b00257c02 */ /* 0x000fe40008000f00 */
[----:B------:R-:W-:Y:S02]  /*3970*/  MOV R36, 0x3990 ;  /* 0x0000399000247802 */ /* 0x000fe40000000f00 */
[----:B---345:R-:W-:Y:S05]  /*3980*/  CALL.REL.NOINC `($__internal_0_$__cuda_sm20_div_u64) ;  /* 0x0000006000007944 */ /* 0x038fea0003c00000 */
        /* <DEDUP_REMOVED lines=8> */
.L_x_27:
[----:B------:R-:W-:Y:S05]  /*3a10*/  BSYNC.RECONVERGENT B0 ;  /* 0x0000000000007941 */ /* 0x000fea0003800200 */
.L_x_25:
[----:B------:R-:W1:Y:S01]  /*3a20*/  LDCU UR4, c[0x0][0x380] ;  /* 0x00007000ff0477ac */ /* 0x000e620008000800 */
[----:B------:R-:W-:Y:S01]  /*3a30*/  VIADD R0, R44, 0x1 ;  /* 0x000000012c007836 */ /* 0x000fe20000000000 */
[----:B------:R-:W-:Y:S02]  /*3a40*/  PLOP3.LUT P2, PT, PT, PT, PT, 0x8, 0x80 ;  /* 0x000000000080781c */ /* 0x000fe40003f4e170 */
[----:B------:R-:W-:Y:S02]  /*3a50*/  CS2R R28, SRZ ;  /* 0x00000000001c7805 */ /* 0x000fe4000001ff00 */
[----:B-1----:R-:W-:-:S13]  /*3a60*/  ISETP.GE.OR P3, PT, R0, UR4, P0 ;  /* 0x0000000400007c0c */ /* 0x002fda0008766670 */
[--C-:B------:R-:W-:Y:S02]  /*3a70*/  @!P3 SHF.R.U64 R26, R26, 0x3, R2.reuse ;  /* 0x000000031a1ab819 */ /* 0x100fe40000001202 */
[----:B------:R-:W-:Y:S02]  /*3a80*/  @!P3 SHF.R.U32.HI R2, RZ, 0x3, R2 ;  /* 0x00000003ff02b819 */ /* 0x000fe40000011602 */
[----:B------:R-:W-:Y:S02]  /*3a90*/  @!P3 SHF.R.S32.HI R0, RZ, 0x1f, R27 ;  /* 0x0000001fff00b819 */ /* 0x000fe4000001141b */
[----:B------:R-:W-:-:S04]  /*3aa0*/  @!P3 ISETP.GT.U32.AND P1, PT, R27, R26, PT ;  /* 0x0000001a1b00b20c */ /* 0x000fc80003f24070 */
[----:B------:R-:W-:-:S04]  /*3ab0*/  @!P3 ISETP.GT.U32.AND.EX P1, PT, R0, R2, PT, P1 ;  /* 0x000000020000b20c */ /* 0x000fc80003f24110 */
[----:B------:R-:W-:-:S13]  /*3ac0*/  @!P3 PLOP3.LUT P2, PT, P1, PT, PT, 0x8, 0x80 ;  /* 0x000000000080b81c */ /* 0x000fda0000f4e170 */
        /* <DEDUP_REMOVED lines=31> */
.L_x_29:
        /* <DEDUP_REMOVED lines=14> */
.L_x_30:
[----:B------:R-:W-:Y:S05]  /*3da0*/  BSYNC.RECONVERGENT B0 ;  /* 0x0000000000007941 */ /* 0x000fea0003800200 */
.L_x_28:
[----:B------:R-:W1:Y:S01]  /*3db0*/  LDCU UR4, c[0x0][0x380] ;  /* 0x00007000ff0477ac */ /* 0x000e620008000800 */
[----:B------:R-:W-:Y:S01]  /*3dc0*/  VIADD R0, R44, 0x2 ;  /* 0x000000022c007836 */ /* 0x000fe20000000000 */
[----:B------:R-:W-:-:S04]  /*3dd0*/  PLOP3.LUT P2, PT, PT, PT, PT, 0x8, 0x80 ;  /* 0x000000000080781c */ /* 0x000fc80003f4e170 */
[----:B-1----:R-:W-:-:S13]  /*3de0*/  ISETP.GE.OR P3, PT, R0, UR4, P0 ;  /* 0x0000000400007c0c */ /* 0x002fda0008766670 */
[--C-:B------:R-:W-:Y:S02]  /*3df0*/  @!P3 SHF.R.U64 R26, R26, 0x3, R2.reuse ;  /* 0x000000031a1ab819 */ /* 0x100fe40000001202 */
[----:B------:R-:W-:Y:S02]  /*3e00*/  @!P3 SHF.R.U32.HI R2, RZ, 0x3, R2 ;  /* 0x00000003ff02b819 */ /* 0x000fe40000011602 */
[----:B------:R-:W-:Y:S02]  /*3e10*/  @!P3 SHF.R.S32.HI R0, RZ, 0x1f, R27 ;  /* 0x0000001fff00b819 */ /* 0x000fe4000001141b */
[----:B------:R-:W-:Y:S02]  /*3e20*/  @!P3 ISETP.GT.U32.AND P1, PT, R27, R26, PT ;  /* 0x0000001a1b00b20c */ /* 0x000fe40003f24070 */
[----:B------:R-:W-:Y:S02]  /*3e30*/  CS2R R26, SRZ ;  /* 0x00000000001a7805 */ /* 0x000fe4000001ff00 */
[----:B------:R-:W-:-:S04]  /*3e40*/  @!P3 ISETP.GT.U32.AND.EX P1, PT, R0, R2, PT, P1 ;  /* 0x000000020000b20c */ /* 0x000fc80003f24110 */
[----:B------:R-:W-:Y:S02]  /*3e50*/  @!P3 PLOP3.LUT P2, PT, P1, PT, PT, 0x8, 0x80 ;  /* 0x000000000080b81c */ /* 0x000fe40000f4e170 */
[----:B------:R-:W-:-:S04]  /*3e60*/  IADD3 R56, P1, PT, R24, UR6, RZ ;  /* 0x0000000618387c10 */ /* 0x000fc8000ff3e0ff */
[----:B------:R-:W-:-:S07]  /*3e70*/  IADD3.X R57, PT, PT, R25, UR7, RZ, P1, !PT ;  /* 0x0000000719397c10 */ /* 0x000fce0008ffe4ff */
[----:B------:R1:W4:Y:S01]  /*3e80*/  @P2 LDG.E.LTC128B.64 R26, desc[UR26][R24.64] ;  /* 0x0000001a181a2981 */ /* 0x000322000c1e1b20 */
[----:B------:R-:W-:Y:S01]  /*3e90*/  BSSY.RECONVERGENT B0, `(.L_x_31) ;  /* 0x000002a000007945 */ /* 0x000fe20003800200 */
[----:B-1----:R-:W-:-:S05]  /*3ea0*/  IADD3 R24, P1, PT, -R20, R56, RZ ;  /* 0x0000003814187210 */ /* 0x002fca0007f3e1ff */
        /* <DEDUP_REMOVED lines=26> */
.L_x_32:
        /* <DEDUP_REMOVED lines=14> */
.L_x_33:
[----:B------:R-:W-:Y:S05]  /*4130*/  BSYNC.RECONVERGENT B0 ;  /* 0x0000000000007941 */ /* 0x000fea0003800200 */
.L_x_31:
        /* <DEDUP_REMOVED lines=10> */
[----:B------:R-:W-:-:S13]  /*41e0*/  @!P2 PLOP3.LUT P1, PT, P0, PT, PT, 0x8, 0x80 ;  /* 0x000000000080a81c */ /* 0x000fda000072e170 */
[----:B------:R-:W-:Y:S05]  /*41f0*/  @!P1 BRA `(.L_x_21) ;  /* 0x0000000000049947 */ /* 0x000fea0003800000 */
[----:B------:R1:W4:Y:S02]  /*4200*/  LDG.E.LTC128B.64 R24, desc[UR26][R56.64] ;  /* 0x0000001a38187981 */ /* 0x000324000c1e1b20 */
.L_x_21:
[----:B------:R-:W-:Y:S05]  /*4210*/  BSYNC.RECONVERGENT B1 ;  /* 0x0000000000017941 */ /* 0x000fea0003800200 */
.L_x_19:
[----:B------:R-:W-:Y:S01]  /*4220*/  BAR.SYNC.DEFER_BLOCKING 0x0 ;  /* 0x0000000000007b1d */ /* 0x000fe20000010000 */
[----:B---3--:R-:W-:Y:S02]  /*4230*/  IADD3 R22, P1, PT, R22, R46, RZ ;  /* 0x0000002e16167210 */ /* 0x008fe40007f3e0ff */
[----:B-1----:R-:W-:Y:S02]  /*4240*/  IADD3 R56, P0, PT, R54, UR8, RZ ;  /* 0x0000000836387c10 */ /* 0x002fe4000ff1e0ff */
[----:B------:R-:W-:Y:S01]  /*4250*/  IADD3.X R23, PT, PT, R23, R45, RZ, P1, !PT ;  /* 0x0000002d17177210 */ /* 0x000fe20000ffe4ff */
[----:B------:R-:W-:Y:S01]  /*4260*/  BSSY.RECONVERGENT B1, `(.L_x_34) ;  /* 0x000011e000017945 */ /* 0x000fe20003800200 */
[----:B------:R-:W-:Y:S01]  /*4270*/  IADD3.X R57, PT, PT, R53, UR9, RZ, P0, !PT ;  /* 0x0000000935397c10 */ /* 0x000fe200087fe4ff */
[----:B------:R-:W-:-:S04]  /*4280*/  DEPBAR.LE SB5, 0x2 ;  /* 0x0000d0800000791a */ /* 0x000fc80000000000 */
[----:B------:R-:W-:Y:S04]  /*4290*/  STS.128 [R42], R4 ;  /* 0x000000042a007388 */ /* 0x000fe80000000c00 */
[----:B------:R-:W-:Y:S01]  /*42a0*/  STS.128 [R42+0x40], R8 ;  /* 0x000040082a007388 */ /* 0x000fe20000000c00 */
[----:B------:R-:W-:Y:S06]  /*42b0*/  BAR.SYNC.DEFER_BLOCKING 0x0 ;  /* 0x0000000000007b1d */ /* 0x000fec0000010000 */
[----:B------:R-:W1:Y:S04]  /*42c0*/  LDS.64 R4, [R41+UR17] ;  /* 0x0000001129047984 */ /* 0x000e680008000a00 */
[----:B------:R-:W3:Y:S04]  /*42d0*/  LDS.64 R10, [R41+UR17+0x120] ;  /* 0x00012011290a7984 */ /* 0x000ee80008000a00 */
[----:B------:R-:W2:Y:S04]  /*42e0*/  LDS.64 R8, [R41+UR17+0x240] ;  /* 0x0002401129087984 */ /* 0x000ea80008000a00 */
[----:B------:R-:W2:Y:S01]  /*42f0*/  LDS.64 R6, [R41+UR17+0x360] ;  /* 0x0003601129067984 */ /* 0x000ea20008000a00 */
[----:B-1----:R-:W-:-:S02]  /*4300*/  DMUL R4, R4, R50 ;  /* 0x0000003204047228 */ /* 0x002fc40000000000 */
[----:B---3--:R-:W-:-:S06]  /*4310*/  DMUL R10, R10, R50 ;  /* 0x000000320a0a7228 */ /* 0x008fcc0000000000 */
[----:B----4-:R-:W-:Y:S01]  /*4320*/  DFMA R46, R30, R48, R4 ;  /* 0x000000301e2e722b */ /* 0x010fe20000000004 */
[----:B------:R-:W-:Y:S01]  /*4330*/  IMAD.MOV.U32 R4, RZ, RZ, R28 ;  /* 0x000000ffff047224 */ /* 0x000fe200078e001c */
[-C--:B--2---:R-:W-:Y:S01]  /*4340*/  DMUL R8, R8, R50.reuse ;  /* 0x0000003208087228 */ /* 0x084fe20000000000 */
[----:B------:R-:W-:Y:S01]  /*4350*/  IMAD.MOV.U32 R5, RZ, RZ, R29 ;  /* 0x000000ffff057224 */ /* 0x000fe200078e001d */
[----:B------:R-:W-:-:S05]  /*4360*/  DMUL R6, R6, R50 ;  /* 0x0000003206067228 */ /* 0x000fca0000000000 */
[----:B------:R-:W-:Y:S01]  /*4370*/  DFMA R10, R4, R48, R10 ;  /* 0x00000030040a722b */ /* 0x000fe2000000000a */
[----:B------:R-:W-:Y:S01]  /*4380*/  MOV R4, R26 ;  /* 0x0000001a00047202 */ /* 0x000fe20000000f00 */
[----:B------:R-:W-:-:S06]  /*4390*/  IMAD.MOV.U32 R5, RZ, RZ, R27 ;  /* 0x000000ffff057224 */ /* 0x000fcc00078e001b */
[----:B------:R-:W-:Y:S01]  /*43a0*/  DFMA R8, R4, R48, R8 ;  /* 0x000000300408722b */ /* 0x000fe20000000008 */
[----:B------:R-:W-:Y:S01]  /*43b0*/  MOV R4, R24 ;  /* 0x0000001800047202 */ /* 0x000fe20000000f00 */
[----:B------:R-:W-:-:S06]  /*43c0*/  IMAD.MOV.U32 R5, RZ, RZ, R25 ;  /* 0x000000ffff057224 */ /* 0x000fcc00078e0019 */
[----:B------:R-:W-:Y:S01]  /*43d0*/  DFMA R6, R4, R48, R6 ;  /* 0x000000300406722b */ /* 0x000fe20000000006 */
[----:B------:R-:W-:Y:S01]  /*43e0*/  VIADD R4, R44, 0x8 ;  /* 0x000000082c047836 */ /* 0x000fe20000000000 */
[----:B------:R-:W-:Y:S09]  /*43f0*/  BRA.U UP0, `(.L_x_35) ;  /* 0x0000000100547547 */ /* 0x000ff2000b800000 */
[----:B------:R-:W1:Y:S01]  /*4400*/  LDCU UR13, c[0x0][0x384] ;  /* 0x00007080ff0d77ac */ /* 0x000e620008000800 */
[C---:B------:R-:W-:Y:S02]  /*4410*/  VIADD R5, R44.reuse, 0x1 ;  /* 0x000000012c057836 */ /* 0x040fe40000000000 */
[----:B------:R-:W-:Y:S01]  /*4420*/  VIADD R2, R44, 0x2 ;  /* 0x000000022c027836 */ /* 0x000fe20000000000 */
[----:B------:R-:W2:Y:S01]  /*4430*/  LDCU.64 UR4, c[0x0][0x428] ;  /* 0x00008500ff0477ac */ /* 0x000ea20008000a00 */
[----:B-1----:R-:W-:-:S04]  /*4440*/  ISETP.GE.AND P3, PT, R43, UR13, PT ;  /* 0x0000000d2b007c0c */ /* 0x002fc8000bf66270 */
[----:B------:R-:W-:Y:S02]  /*4450*/  ISETP.LT.AND P2, PT, R44, UR12, !P3 ;  /* 0x0000000c2c007c0c */ /* 0x000fe4000df41270 */
[----:B------:R-:W-:Y:S02]  /*4460*/  ISETP.LT.AND P1, PT, R5, UR12, !P3 ;  /* 0x0000000c05007c0c */ /* 0x000fe4000df21270 */
[----:B--2---:R-:W-:Y:S02]  /*4470*/  IADD3 R32, P4, PT, R56, UR4, RZ ;  /* 0x0000000438207c10 */ /* 0x004fe4000ff9e0ff */
[----:B------:R-:W-:Y:S02]  /*4480*/  ISETP.LT.AND P0, PT, R2, UR12, !P3 ;  /* 0x0000000c02007c0c */ /* 0x000fe4000df01270 */
[----:B------:R-:W-:Y:S02]  /*4490*/  IADD3.X R33, PT, PT, R57, UR5, RZ, P4, !PT ;  /* 0x0000000539217c10 */ /* 0x000fe4000a7fe4ff */
[----:B------:R-:W-:-:S02]  /*44a0*/  IADD3 R34, P4, PT, R32, UR4, RZ ;  /* 0x0000000420227c10 */ /* 0x000fc4000ff9e0ff */
[----:B------:R-:W-:Y:S01]  /*44b0*/  ISETP.LT.AND P3, PT, R0, UR12, !P3 ;  /* 0x0000000c00007c0c */ /* 0x000fe2000df61270 */
[----:B------:R-:W-:Y:S01]  /*44c0*/  @P2 STG.E.64 desc[UR26][R56.64], R46 ;  /* 0x0000002e38002986 */ /* 0x000fe2000c101b1a */
[----:B------:R-:W-:-:S03]  /*44d0*/  IADD3.X R35, PT, PT, R33, UR5, RZ, P4, !PT ;  /* 0x0000000521237c10 */ /* 0x000fc6000a7fe4ff */
[----:B------:R-:W-:Y:S04]  /*44e0*/  @P1 STG.E.64 desc[UR26][R32.64], R10 ;  /* 0x0000000a20001986 */ /* 0x000fe8000c101b1a */
[----:B------:R1:W-:Y:S02]  /*44f0*/  @P0 STG.E.64 desc[UR26][R34.64], R8 ;  /* 0x0000000822000986 */ /* 0x0003e4000c101b1a */
[----:B-1----:R-:W-:-:S04]  /*4500*/  IADD3 R8, P0, PT, R34, UR4, RZ ;  /* 0x0000000422087c10 */ /* 0x002fc8000ff1e0ff */
[----:B------:R-:W-:Y:S01]  /*4510*/  IADD3.X R9, PT, PT, R35, UR5, RZ, P0, !PT ;  /* 0x0000000523097c10 */ /* 0x000fe200087fe4ff */
[----:B------:R-:W-:Y:S08]  /*4520*/  @!P3 BRA `(.L_x_36) ;  /* 0x0000000c00c4b947 */ /* 0x000ff00003800000 */
[----:B------:R2:W-:Y:S01]  /*4530*/  STG.E.64 desc[UR26][R8.64], R6 ;  /* 0x0000000608007986 */ /* 0x0005e2000c101b1a */
[----:B------:R-:W-:Y:S05]  /*4540*/  BRA `(.L_x_36) ;  /* 0x0000000c00bc7947 */ /* 0x000fea0003800000 */
.L_x_35:
[----:B------:R-:W1:Y:S01]  /*4550*/  LDCU UR4, c[0x0][0x424] ;  /* 0x00008480ff0477ac */ /* 0x000e620008000800 */
[----:B------:R-:W-:Y:S01]  /*4560*/  BSSY.RECONVERGENT B0, `(.L_x_37) ;  /* 0x000002f000007945 */ /* 0x000fe20003800200 */
[----:B-1----:R-:W-:-:S05]  /*4570*/  IMAD.U32 R5, RZ, RZ, UR4 ;  /* 0x00000004ff057e24 */ /* 0x002fca000f8e00ff */
[----:B------:R-:W-:-:S04]  /*4580*/  LOP3.LUT R0, R53, R5, RZ, 0xfc, !PT ;  /* 0x0000000535007212 */ /* 0x000fc800078efcff */
[----:B------:R-:W-:-:S13]  /*4590*/  ISETP.NE.U32.AND P0, PT, R0, RZ, PT ;  /* 0x000000ff0000720c */ /* 0x000fda0003f05070 */
[----:B------:R-:W-:Y:S05]  /*45a0*/  @P0 BRA `(.L_x_38) ;  /* 0x00000000005c0947 */ /* 0x000fea0003800000 */
[----:B------:R-:W1:Y:S01]  /*45b0*/  LDCU UR4, c[0x0][0x420] ;  /* 0x00008400ff0477ac */ /* 0x000e620008000800 */
[----:B------:R-:W-:Y:S02]  /*45c0*/  MOV R32, RZ ;  /* 0x000000ff00207202 */ /* 0x000fe40000000f00 */
[----:B-1----:R-:W-:-:S04]  /*45d0*/  MOV R2, UR4 ;  /* 0x0000000400027c02 */ /* 0x002fc80008000f00 */
[----:B------:R-:W1:Y:S01]  /*45e0*/  I2F.U32.RP R0, R2 ;  /* 0x0000000200007306 */ /* 0x000e620000209000 */
[----:B------:R-:W-:-:S07]  /*45f0*/  ISETP.NE.U32.AND P0, PT, R2, RZ, PT ;  /* 0x000000ff0200720c */ /* 0x000fce0003f05070 */
[----:B-1----:R-:W1:Y:S02]  /*4600*/  MUFU.RCP R0, R0 ;  /* 0x0000000000007308 */ /* 0x002e640000001000 */
[----:B-1----:R-:W-:-:S06]  /*4610*/  IADD3 R0, PT, PT, R0, 0xffffffe, RZ ;  /* 0x0ffffffe00007810 */ /* 0x002fcc0007ffe0ff */
[----:B------:R-:W1:Y:S02]  /*4620*/  F2I.FTZ.U32.TRUNC.NTZ R33, R0 ;  /* 0x0000000000217305 */ /* 0x000e64000021f000 */
[----:B-1----:R-:W-:-:S04]  /*4630*/  IMAD R0, R33, R2, RZ ;  /* 0x0000000221007224 */ /* 0x002fc800078e02ff */
[----:B------:R-:W-:-:S04]  /*4640*/  IMAD.MOV R0, RZ, RZ, -R0 ;  /* 0x000000ffff007224 */ /* 0x000fc800078e0a00 */
[----:B------:R-:W-:-:S06]  /*4650*/  IMAD.HI.U32 R0, R33, R0, R32 ;  /* 0x0000000021007227 */ /* 0x000fcc00078e0020 */
[----:B------:R-:W-:-:S04]  /*4660*/  IMAD.HI.U32 R33, R0, R54, RZ ;  /* 0x0000003600217227 */ /* 0x000fc800078e00ff */
[----:B------:R-:W-:-:S04]  /*4670*/  IMAD.MOV R0, RZ, RZ, -R33 ;  /* 0x000000ffff007224 */ /* 0x000fc800078e0a21 */
[----:B------:R-:W-:-:S05]  /*4680*/  IMAD R0, R2, R0, R54 ;  /* 0x0000000002007224 */ /* 0x000fca00078e0236 */
[----:B------:R-:W-:-:S13]  /*4690*/  ISETP.GE.U32.AND P2, PT, R0, R2, PT ;  /* 0x000000020000720c */ /* 0x000fda0003f46070 */
[----:B------:R-:W-:Y:S01]  /*46a0*/  @P2 IADD3 R0, PT, PT, R0, -R2, RZ ;  /* 0x8000000200002210 */ /* 0x000fe20007ffe0ff */
[----:B------:R-:W-:-:S03]  /*46b0*/  @P2 VIADD R33, R33, 0x1 ;  /* 0x0000000121212836 */ /* 0x000fc60000000000 */
[----:B------:R-:W-:-:S13]  /*46c0*/  ISETP.GE.U32.AND P1, PT, R0, R2, PT ;  /* 0x000000020000720c */ /* 0x000fda0003f26070 */
[----:B------:R-:W-:Y:S02]  /*46d0*/  @P1 IADD3 R33, PT, PT, R33, 0x1, RZ ;  /* 0x0000000121211810 */ /* 0x000fe40007ffe0ff */
[----:B------:R-:W-:-:S05]  /*46e0*/  @!P0 LOP3.LUT R33, RZ, R2, RZ, 0x33, !PT ;  /* 0x00000002ff218212 */ /* 0x000fca00078e33ff */
[----:B------:R-:W-:-:S04]  /*46f0*/  IMAD.MOV R0, RZ, RZ, -R33 ;  /* 0x000000ffff007224 */ /* 0x000fc800078e0a21 */
[----:B------:R-:W-:Y:S01]  /*4700*/  IMAD R0, R2, R0, R54 ;  /* 0x0000000002007224 */ /* 0x000fe200078e0236 */
[----:B------:R-:W-:Y:S05]  /*4710*/  BRA `(.L_x_39) ;  /* 0x00000000004c7947 */ /* 0x000fea0003800000 */
.L_x_38:
[----:B------:R-:W1:Y:S01]  /*4720*/  LDCU.64 UR4, c[0x0][0x420] ;  /* 0x00008400ff0477ac */ /* 0x000e620008000a00 */
[----:B------:R-:W-:Y:S01]  /*4730*/  IMAD.MOV.U32 R2, RZ, RZ, R54 ;  /* 0x000000ffff027224 */ /* 0x000fe200078e0036 */
[----:B------:R-:W-:Y:S02]  /*4740*/  MOV R0, R53 ;  /* 0x0000003500007202 */ /* 0x000fe40000000f00 */
[----:B------:R-:W-:Y:S01]  /*4750*/  MOV R36, 0x4790 ;  /* 0x0000479000247802 */ /* 0x000fe20000000f00 */
[----:B-1----:R-:W-:Y:S01]  /*4760*/  IMAD.U32 R38, RZ, RZ, UR4 ;  /* 0x00000004ff267e24 */ /* 0x002fe2000f8e00ff */
[----:B------:R-:W-:Y:S02]  /*4770*/  MOV R37, UR5 ;  /* 0x0000000500257c02 */ /* 0x000fe40008000f00 */
[----:B-----5:R-:W-:Y:S05]  /*4780*/  CALL.REL.NOINC `($__internal_0_$__cuda_sm20_div_u64) ;  /* 0x0000005000807944 */ /* 0x020fea0003c00000 */
[----:B------:R-:W1:Y:S01]  /*4790*/  LDCU.64 UR4, c[0x0][0x420] ;  /* 0x00008400ff0477ac */ /* 0x000e620008000a00 */
[----:B------:R-:W-:Y:S02]  /*47a0*/  IADD3 R32, P0, PT, RZ, -R0, RZ ;  /* 0x80000000ff207210 */ /* 0x000fe40007f1e0ff */
[----:B------:R-:W-:Y:S02]  /*47b0*/  MOV R52, R54 ;  /* 0x0000003600347202 */ /* 0x000fe40000000f00 */
[----:B------:R-:W-:Y:S02]  /*47c0*/  IADD3.X R33, PT, PT, RZ, ~R2, RZ, P0, !PT ;  /* 0x80000002ff217210 */ /* 0x000fe400007fe4ff */
[----:B-1----:R-:W-:Y:S01]  /*47d0*/  MOV R2, UR4 ;  /* 0x0000000400027c02 */ /* 0x002fe20008000f00 */
[----:B------:R-:W-:-:S04]  /*47e0*/  IMAD.U32 R5, RZ, RZ, UR5 ;  /* 0x00000005ff057e24 */ /* 0x000fc8000f8e00ff */
[-C--:B------:R-:W-:Y:S02]  /*47f0*/  IMAD R33, R33, R2.reuse, RZ ;  /* 0x0000000221217224 */ /* 0x080fe400078e02ff */
[----:B------:R-:W-:-:S04]  /*4800*/  IMAD.WIDE.U32 R52, R32, R2, R52 ;  /* 0x0000000220347225 */ /* 0x000fc800078e0034 */
[----:B------:R-:W-:Y:S02]  /*4810*/  IMAD R32, R32, R5, R33 ;  /* 0x0000000520207224 */ /* 0x000fe400078e0221 */
[----:B------:R-:W-:Y:S01]  /*4820*/  IMAD.MOV.U32 R33, RZ, RZ, R0 ;  /* 0x000000ffff217224 */ /* 0x000fe200078e0000 */
[----:B------:R-:W-:Y:S02]  /*4830*/  MOV R0, R52 ;  /* 0x0000003400007202 */ /* 0x000fe40000000f00 */
[----:B------:R-:W-:Y:S02]  /*4840*/  IADD3 R32, PT, PT, R53, R32, RZ ;  /* 0x0000002035207210 */ /* 0x000fe40007ffe0ff */
.L_x_39:
[----:B------:R-:W-:Y:S05]  /*4850*/  BSYNC.RECONVERGENT B0 ;  /* 0x0000000000007941 */ /* 0x000fea0003800200 */
.L_x_37:
[----:B------:R-:W1:Y:S01]  /*4860*/  LDCU.64 UR4, c[0x0][0x380] ;  /* 0x00007000ff0477ac */ /* 0x000e620008000a00 */
[----:B------:R-:W-:Y:S01]  /*4870*/  PLOP3.LUT P3, PT, PT, PT, PT, 0x8, 0x80 ;  /* 0x000000000080781c */ /* 0x000fe20003f6e170 */
[----:B------:R-:W-:Y:S01]  /*4880*/  BSSY.RECONVERGENT B0, `(.L_x_40) ;  /* 0x000003a000007945 */ /* 0x000fe20003800200 */
[----:B-1----:R-:W-:-:S04]  /*4890*/  ISETP.GE.AND P0, PT, R43, UR5, PT ;  /* 0x000000052b007c0c */ /* 0x002fc8000bf06270 */
[----:B------:R-:W-:Y:S01]  /*48a0*/  ISETP.GE.OR P1, PT, R44, UR4, P0 ;  /* 0x000000042c007c0c */ /* 0x000fe20008726670 */
[----:B------:R-:W1:-:S12]  /*48b0*/  LDCU.64 UR4, c[0x0][0x428] ;  /* 0x00008500ff0477ac */ /* 0x000e580008000a00 */
[--C-:B------:R-:W-:Y:S02]  /*48c0*/  @!P1 SHF.R.U64 R0, R0, 0x3, R32.reuse ;  /* 0x0000000300009819 */ /* 0x100fe40000001220 */
[----:B------:R-:W-:Y:S02]  /*48d0*/  @!P1 SHF.R.U32.HI R32, RZ, 0x3, R32 ;  /* 0x00000003ff209819 */ /* 0x000fe40000011620 */
[----:B------:R-:W-:Y:S02]  /*48e0*/  @!P1 ISETP.GT.U32.AND P2, PT, R33, R0, PT ;  /* 0x000000002100920c */ /* 0x000fe40003f44070 */
[----:B------:R-:W-:-:S04]  /*48f0*/  @!P1 SHF.R.S32.HI R33, RZ, 0x1f, R33 ;  /* 0x0000001fff219819 */ /* 0x000fc80000011421 */
[----:B------:R-:W-:-:S04]  /*4900*/  @!P1 ISETP.GT.U32.AND.EX P2, PT, R33, R32, PT, P2 ;  /* 0x000000202100920c */ /* 0x000fc80003f44120 */
[----:B------:R-:W-:Y:S02]  /*4910*/  @!P1 PLOP3.LUT P3, PT, P2, PT, PT, 0x8, 0x80 ;  /* 0x000000000080981c */ /* 0x000fe4000176e170 */
[----:B-1----:R-:W-:-:S04]  /*4920*/  IADD3 R52, P1, PT, R56, UR4, RZ ;  /* 0x0000000438347c10 */ /* 0x002fc8000ff3e0ff */
[----:B------:R-:W-:Y:S02]  /*4930*/  IADD3.X R53, PT, PT, R57, UR5, RZ, P1, !PT ;  /* 0x0000000539357c10 */ /* 0x000fe40008ffe4ff */
[----:B------:R-:W-:-:S04]  /*4940*/  IADD3 R54, P1, PT, R52, -UR8, RZ ;  /* 0x8000000834367c10 */ /* 0x000fc8000ff3e0ff */
[----:B------:R-:W-:Y:S01]  /*4950*/  IADD3.X R55, PT, PT, R53, ~UR9, RZ, P1, !PT ;  /* 0x8000000935377c10 */ /* 0x000fe20008ffe4ff */
[----:B------:R-:W-:Y:S02]  /*4960*/  @P3 IMAD.MOV.U32 R32, RZ, RZ, R56 ;  /* 0x000000ffff203224 */ /* 0x000fe400078e0038 */
[----:B------:R-:W-:Y:S01]  /*4970*/  @P3 IMAD.MOV.U32 R33, RZ, RZ, R57 ;  /* 0x000000ffff213224 */ /* 0x000fe200078e0039 */
[----:B------:R-:W-:-:S04]  /*4980*/  LOP3.LUT R0, R55, R5, RZ, 0xfc, !PT ;  /* 0x0000000537007212 */ /* 0x000fc800078efcff */
[----:B------:R1:W-:Y:S01]  /*4990*/  @P3 STG.E.64 desc[UR26][R32.64], R46 ;  /* 0x0000002e20003986 */ /* 0x0003e2000c101b1a */
[----:B------:R-:W-:-:S13]  /*49a0*/  ISETP.NE.U32.AND P1, PT, R0, RZ, PT ;  /* 0x000000ff0000720c */ /* 0x000fda0003f25070 */
[----:B------:R-:W-:Y:S05]  /*49b0*/  @P1 BRA `(.L_x_41) ;  /* 0x0000000000541947 */ /* 0x000fea0003800000 */
[----:B------:R-:W2:Y:S01]  /*49c0*/  I2F.U32.RP R0, R2 ;  /* 0x0000000200007306 */ /* 0x000ea20000209000 */
[----:B-1----:R-:W-:Y:S02]  /*49d0*/  MOV R32, RZ ;  /* 0x000000ff00207202 */ /* 0x002fe40000000f00 */
[----:B------:R-:W-:-:S05]  /*49e0*/  ISETP.NE.U32.AND P1, PT, R2, RZ, PT ;  /* 0x000000ff0200720c */ /* 0x000fca0003f25070 */
[----:B--2---:R-:W1:Y:S02]  /*49f0*/  MUFU.RCP R0, R0 ;  /* 0x0000000000007308 */ /* 0x004e640000001000 */
[----:B-1----:R-:W-:-:S06]  /*4a00*/  IADD3 R0, PT, PT, R0, 0xffffffe, RZ ;  /* 0x0ffffffe00007810 */ /* 0x002fcc0007ffe0ff */
[----:B------:R-:W1:Y:S02]  /*4a10*/  F2I.FTZ.U32.TRUNC.NTZ R33, R0 ;  /* 0x0000000000217305 */ /* 0x000e64000021f000 */
[----:B-1----:R-:W-:-:S04]  /*4a20*/  IMAD.MOV R0, RZ, RZ, -R33 ;  /* 0x000000ffff007224 */ /* 0x002fc800078e0a21 */
[----:B------:R-:W-:-:S04]  /*4a30*/  IMAD R0, R0, R2, RZ ;  /* 0x0000000200007224 */ /* 0x000fc800078e02ff */
        /* <DEDUP_REMOVED lines=9> */
[----:B------:R-:W-:-:S04]  /*4ad0*/  @!P1 LOP3.LUT R33, RZ, R2, RZ, 0x33, !PT ;  /* 0x00000002ff219212 */ /* 0x000fc800078e33ff */
[----:B------:R-:W-:-:S05]  /*4ae0*/  IADD3 R0, PT, PT, -R33, RZ, RZ ;  /* 0x000000ff21007210 */ /* 0x000fca0007ffe1ff */
[----:B------:R-:W-:Y:S01]  /*4af0*/  IMAD R54, R2, R0, R54 ;  /* 0x0000000002367224 */ /* 0x000fe200078e0236 */
[----:B------:R-:W-:Y:S05]  /*4b00*/  BRA `(.L_x_42) ;  /* 0x0000000000447947 */ /* 0x000fea0003800000 */
.L_x_41:
[----:B------:R-:W2:Y:S01]  /*4b10*/  LDCU.64 UR4, c[0x0][0x420] ;  /* 0x00008400ff0477ac */ /* 0x000ea20008000a00 */
[----:B------:R-:W-:Y:S01]  /*4b20*/  IMAD.MOV.U32 R2, RZ, RZ, R54 ;  /* 0x000000ffff027224 */ /* 0x000fe200078e0036 */
[----:B------:R-:W-:Y:S02]  /*4b30*/  MOV R0, R55 ;  /* 0x0000003700007202 */ /* 0x000fe40000000f00 */
[----:B------:R-:W-:Y:S01]  /*4b40*/  MOV R36, 0x4b80 ;  /* 0x00004b8000247802 */ /* 0x000fe20000000f00 */
[----:B--2---:R-:W-:Y:S01]  /*4b50*/  IMAD.U32 R38, RZ, RZ, UR4 ;  /* 0x00000004ff267e24 */ /* 0x004fe2000f8e00ff */
[----:B------:R-:W-:Y:S02]  /*4b60*/  MOV R37, UR5 ;  /* 0x0000000500257c02 */ /* 0x000fe40008000f00 */
[----:B-1---5:R-:W-:Y:S05]  /*4b70*/  CALL.REL.NOINC `($__internal_0_$__cuda_sm20_div_u64) ;  /* 0x0000004c00847944 */ /* 0x022fea0003c00000 */
[----:B------:R-:W1:Y:S01]  /*4b80*/  LDCU.64 UR4, c[0x0][0x420] ;  /* 0x00008400ff0477ac */ /* 0x000e620008000a00 */
[----:B------:R-:W-:-:S04]  /*4b90*/  IADD3 R32, P1, PT, RZ, -R0, RZ ;  /* 0x80000000ff207210 */ /* 0x000fc80007f3e0ff */
[----:B------:R-:W-:Y:S02]  /*4ba0*/  IADD3.X R33, PT, PT, RZ, ~R2, RZ, P1, !PT ;  /* 0x80000002ff217210 */ /* 0x000fe40000ffe4ff */
[----:B-1----:R-:W-:Y:S02]  /*4bb0*/  MOV R2, UR4 ;  /* 0x0000000400027c02 */ /* 0x002fe40008000f00 */
[----:B------:R-:W-:-:S03]  /*4bc0*/  MOV R5, UR5 ;  /* 0x0000000500057c02 */ /* 0x000fc60008000f00 */
[-C--:B------:R-:W-:Y:S02]  /*4bd0*/  IMAD R33, R33, R2.reuse, RZ ;  /* 0x0000000221217224 */ /* 0x080fe400078e02ff */
[----:B------:R-:W-:-:S04]  /*4be0*/  IMAD.WIDE.U32 R54, R32, R2, R54 ;  /* 0x0000000220367225 */ /* 0x000fc800078e0036 */
[----:B------:R-:W-:Y:S01]  /*4bf0*/  IMAD R32, R32, R5, R33 ;  /* 0x0000000520207224 */ /* 0x000fe200078e0221 */
[----:B------:R-:W-:-:S04]  /*4c00*/  MOV R33, R0 ;  /* 0x0000000000217202 */ /* 0x000fc80000000f00 */
[----:B------:R-:W-:Y:S02]  /*4c10*/  IADD3 R32, PT, PT, R32, R55, RZ ;  /* 0x0000003720207210 */ /* 0x000fe40007ffe0ff */
.L_x_42:
[----:B------:R-:W-:Y:S05]  /*4c20*/  BSYNC.RECONVERGENT B0 ;  /* 0x0000000000007941 */ /* 0x000fea0003800200 */
.L_x_40:
[----:B------:R-:W1:Y:S01]  /*4c30*/  LDCU UR4, c[0x0][0x380] ;  /* 0x00007000ff0477ac */ /* 0x000e620008000800 */
[----:B------:R-:W-:Y:S01]  /*4c40*/  VIADD R0, R44, 0x1 ;  /* 0x000000012c007836 */ /* 0x000fe20000000000 */
[----:B------:R-:W-:Y:S01]  /*4c50*/  PLOP3.LUT P3, PT, PT, PT, PT, 0x8, 0x80 ;  /* 0x000000000080781c */ /* 0x000fe20003f6e170 */
[----:B------:R-:W-:Y:S03]  /*4c60*/  BSSY.RECONVERGENT B0, `(.L_x_43) ;  /* 0x0000037000007945 */ /* 0x000fe60003800200 */
[----:B-1----:R-:W-:Y:S01]  /*4c70*/  ISETP.GE.OR P1, PT, R0, UR4, P0 ;  /* 0x0000000400007c0c */ /* 0x002fe20008726670 */
        /* <DEDUP_REMOVED lines=11> */
[----:B------:R1:W-:Y:S03]  /*4d30*/  @P3 STG.E.64 desc[UR26][R52.64], R10 ;  /* 0x0000000a34003986 */ /* 0x0003e6000c101b1a */
[----:B------:R-:W-:-:S04]  /*4d40*/  LOP3.LUT R0, R55, R5, RZ, 0xfc, !PT ;  /* 0x0000000537007212 */ /* 0x000fc800078efcff */
        /* <DEDUP_REMOVED lines=23> */
.L_x_44:
        /* <DEDUP_REMOVED lines=17> */
.L_x_45:
[----:B------:R-:W-:Y:S05]  /*4fd0*/  BSYNC.RECONVERGENT B0 ;  /* 0x0000000000007941 */ /* 0x000fea0003800200 */
.L_x_43:
        /* <DEDUP_REMOVED lines=21> */
[----:B-1----:R-:W-:Y:S01]  /*5130*/  IMAD.MOV.U32 R8, RZ, RZ, RZ ;  /* 0x000000ffff087224 */ /* 0x002fe200078e00ff */
[----:B------:R-:W-:Y:S01]  /*5140*/  ISETP.NE.U32.AND P1, PT, R2, RZ, PT ;  /* 0x000000ff0200720c */ /* 0x000fe20003f25070 */
[----:B------:R-:W-:-:S05]  /*5150*/  IMAD.MOV.U32 R5, RZ, RZ, RZ ;  /* 0x000000ffff057224 */ /* 0x000fca00078e00ff */
[----:B--2---:R-:W1:Y:S02]  /*5160*/  MUFU.RCP R0, R0 ;  /* 0x0000000000007308 */ /* 0x004e640000001000 */
[----:B-1----:R-:W-:-:S06]  /*5170*/  IADD3 R0, PT, PT, R0, 0xffffffe, RZ ;  /* 0x0ffffffe00007810 */ /* 0x002fcc0007ffe0ff */
[----:B------:R-:W1:Y:S02]  /*5180*/  F2I.FTZ.U32.TRUNC.NTZ R9, R0 ;  /* 0x0000000000097305 */ /* 0x000e64000021f000 */
[----:B-1----:R-:W-:-:S05]  /*5190*/  IADD3 R0, PT, PT, RZ, -R9, RZ ;  /* 0x80000009ff007210 */ /* 0x002fca0007ffe0ff */
[----:B------:R-:W-:-:S04]  /*51a0*/  IMAD R0, R0, R2, RZ ;  /* 0x0000000200007224 */ /* 0x000fc800078e02ff */
[----:B------:R-:W-:-:S06]  /*51b0*/  IMAD.HI.U32 R8, R9, R0, R8 ;  /* 0x0000000009087227 */ /* 0x000fcc00078e0008 */
[----:B------:R-:W-:-:S05]  /*51c0*/  IMAD.HI.U32 R8, R8, R52, RZ ;  /* 0x0000003408087227 */ /* 0x000fca00078e00ff */
[----:B------:R-:W-:-:S05]  /*51d0*/  IADD3 R0, PT, PT, -R8, RZ, RZ ;  /* 0x000000ff08007210 */ /* 0x000fca0007ffe1ff */
[----:B------:R-:W-:-:S05]  /*51e0*/  IMAD R0, R2, R0, R52 ;  /* 0x0000000002007224 */ /* 0x000fca00078e0234 */
[----:B------:R-:W-:-:S13]  /*51f0*/  ISETP.GE.U32.AND P3, PT, R0, R2, PT ;  /* 0x000000020000720c */ /* 0x000fda0003f66070 */
[----:B------:R-:W-:Y:S01]  /*5200*/  @P3 IMAD.IADD R0, R0, 0x1, -R2 ;  /* 0x0000000100003824 */ /* 0x000fe200078e0a02 */
[----:B------:R-:W-:-:S04]  /*5210*/  @P3 IADD3 R8, PT, PT, R8, 0x1, RZ ;  /* 0x0000000108083810 */ /* 0x000fc80007ffe0ff */
[----:B------:R-:W-:-:S13]  /*5220*/  ISETP.GE.U32.AND P2, PT, R0, R2, PT ;  /* 0x000000020000720c */ /* 0x000fda0003f46070 */
[----:B------:R-:W-:Y:S01]  /*5230*/  @P2 VIADD R8, R8, 0x1 ;  /* 0x0000000108082836 */ /* 0x000fe20000000000 */
[----:B------:R-:W-:-:S04]  /*5240*/  @!P1 LOP3.LUT R8, RZ, R2, RZ, 0x33, !PT ;  /* 0x00000002ff089212 */ /* 0x000fc800078e33ff */
[----:B------:R-:W-:-:S05]  /*5250*/  IADD3 R0, PT, PT, -R8, RZ, RZ ;  /* 0x000000ff08007210 */ /* 0x000fca0007ffe1ff */
[----:B------:R-:W-:Y:S01]  /*5260*/  IMAD R2, R2, R0, R52 ;  /* 0x0000000002027224 */ /* 0x000fe200078e0234 */
[----:B------:R-:W-:Y:S05]  /*5270*/  BRA `(.L_x_48) ;  /* 0x0000000000407947 */ /* 0x000fea0003800000 */
.L_x_47:
        /* <DEDUP_REMOVED lines=8> */
[-C--:B------:R-:W-:Y:S02]  /*5300*/  IADD3 R5, P1, PT, RZ, -R0.reuse, RZ ;  /* 0x80000000ff057210 */ /* 0x080fe40007f3e0ff */
[----:B------:R-:W-:Y:S02]  /*5310*/  MOV R8, R0 ;  /* 0x0000000000087202 */ /* 0x000fe40000000f00 */
[----:B------:R-:W-:-:S05]  /*5320*/  IADD3.X R2, PT, PT, RZ, ~R2, RZ, P1, !PT ;  /* 0x80000002ff027210 */ /* 0x000fca0000ffe4ff */
[----:B-1----:R-:W-:Y:S02]  /*5330*/  IMAD R2, R2, UR4, RZ ;  /* 0x0000000402027c24 */ /* 0x002fe4000f8e02ff */
[----:B------:R-:W-:-:S04]  /*5340*/  IMAD.WIDE.U32 R52, R5, UR4, R52 ;  /* 0x0000000405347c25 */ /* 0x000fc8000f8e0034 */
[----:B------:R-:W-:Y:S01]  /*5350*/  IMAD R5, R5, UR5, R2 ;  /* 0x0000000505057c24 */ /* 0x000fe2000f8e0202 */
[----:B------:R-:W-:-:S04]  /*5360*/  MOV R2, R52 ;  /* 0x0000003400027202 */ /* 0x000fc80000000f00 */
[----:B------:R-:W-:Y:S02]  /*5370*/  IADD3 R5, PT, PT, R5, R53, RZ ;  /* 0x0000003505057210 */ /* 0x000fe40007ffe0ff */
.L_x_48:
[----:B------:R-:W-:Y:S05]  /*5380*/  BSYNC.RECONVERGENT B0 ;  /* 0x0000000000007941 */ /* 0x000fea0003800200 */
.L_x_46:
[----:B------:R-:W1:Y:S01]  /*5390*/  LDCU UR12, c[0x0][0x380] ;  /* 0x00007000ff0c77ac */ /* 0x000e620008000800 */
[----:B------:R-:W-:Y:S01]  /*53a0*/  VIADD R0, R44, 0x3 ;  /* 0x000000032c007836 */ /* 0x000fe20000000000 */
[----:B------:R-:W-:-:S04]  /*53b0*/  PLOP3.LUT P2, PT, PT, PT, PT, 0x8, 0x80 ;  /* 0x000000000080781c */ /* 0x000fc80003f4e170 */
[----:B-1----:R-:W-:-:S13]  /*53c0*/  ISETP.GE.OR P0, PT, R0, UR12, P0 ;  /* 0x0000000c00007c0c */ /* 0x002fda0008706670 */
[--C-:B------:R-:W-:Y:S02]  /*53d0*/  @!P0 SHF.R.U64 R2, R2, 0x3, R5.reuse ;  /* 0x0000000302028819 */ /* 0x100fe40000001205 */
[----:B------:R-:W-:Y:S02]  /*53e0*/  @!P0 SHF.R.U32.HI R5, RZ, 0x3, R5 ;  /* 0x00000003ff058819 */ /* 0x000fe40000011605 */
[----:B------:R-:W-:Y:S02]  /*53f0*/  @!P0 SHF.R.S32.HI R0, RZ, 0x1f, R8 ;  /* 0x0000001fff008819 */ /* 0x000fe40000011408 */
[----:B------:R-:W-:-:S04]  /*5400*/  @!P0 ISETP.GT.U32.AND P1, PT, R8, R2, PT ;  /* 0x000000020800820c */ /* 0x000fc80003f24070 */
[----:B------:R-:W-:-:S04]  /*5410*/  @!P0 ISETP.GT.U32.AND.EX P1, PT, R0, R5, PT, P1 ;  /* 0x000000050000820c */ /* 0x000fc80003f24110 */
[----:B------:R-:W-:-:S13]  /*5420*/  @!P0 PLOP3.LUT P2, PT, P1, PT, PT, 0x8, 0x80 ;  /* 0x000000000080881c */ /* 0x000fda0000f4e170 */
[----:B------:R1:W-:Y:S02]  /*5430*/  @P2 STG.E.64 desc[UR26][R10.64], R6 ;  /* 0x000000060a002986 */ /* 0x0003e4000c101b1a */
.L_x_36:
[----:B------:R-:W-:Y:S05]  /*5440*/  BSYNC.RECONVERGENT B1 ;  /* 0x0000000000017941 */ /* 0x000fea0003800200 */
.L_x_34:
[----:B------:R-:W1:Y:S01]  /*5450*/  LDCU.64 UR4, c[0x0][0x440] ;  /* 0x00008800ff0477ac */ /* 0x000e620008000a00 */
[----:B------:R-:W-:Y:S01]  /*5460*/  BSSY.RECONVERGENT B1, `(.L_x_49) ;  /* 0x00000f9000017945 */ /* 0x000fe20003800200 */
[----:B------:R-:W-:Y:S01]  /*5470*/  UISETP.GT.AND UP0, UPT, UR23, UR24, UPT ;  /* 0x000000181700728c */ /* 0x000fe2000bf04270 */
[----:B-12---:R-:W-:-:S04]  /*5480*/  IADD3 R6, P0, PT, R56, UR4, RZ ;  /* 0x0000000438067c10 */ /* 0x006fc8000ff1e0ff */
[----:B------:R-:W-:-:S04]  /*5490*/  IADD3.X R7, PT, PT, R57, UR5, RZ, P0, !PT ;  /* 0x0000000539077c10 */ /* 0x000fc800087fe4ff */
[----:B------:R-:W-:Y:S05]  /*54a0*/  BRA.U !UP0, `(.L_x_50) ;  /* 0x0000000d08847547 */ /* 0x000fea000b800000 */
[----:B------:R-:W-:Y:S01]  /*54b0*/  IADD3 R8, P0, PT, -R20, R22, RZ ;  /* 0x0000001614087210 */ /* 0x000fe20007f1e1ff */
[----:B------:R-:W-:Y:S04]  /*54c0*/  BSSY.RECONVERGENT B0, `(.L_x_51) ;  /* 0x0000029000007945 */ /* 0x000fe80003800200 */
        /* <DEDUP_REMOVED lines=26> */
.L_x_52:
[----:B------:R-:W-:Y:S01]  /*5670*/  IMAD.MOV.U32 R2, RZ, RZ, R8 ;  /* 0x000000ffff027224 */ /* 0x000fe200078e0008 */
[----:B------:R-:W-:Y:S01]  /*5680*/  MOV R38, UR10 ;  /* 0x0000000a00267c02 */ /* 0x000fe20008000f00 */
[----:B------:R-:W-:Y:S01]  /*5690*/  IMAD.MOV.U32 R0, RZ, RZ, R9 ;  /* 0x000000ffff007224 */ /* 0x000fe200078e0009 */
[----:B------:R-:W-:Y:S02]  /*56a0*/  MOV R37, UR11 ;  /* 0x0000000b00257c02 */ /* 0x000fe40008000f00 */
[----:B------:R-:W-:Y:S02]  /*56b0*/  MOV R36, 0x56d0 ;  /* 0x000056d000247802 */ /* 0x000fe40000000f00 */
[----:B-----5:R-:W-:Y:S05]  /*56c0*/  CALL.REL.NOINC `($__internal_0_$__cuda_sm20_div_u64) ;  /* 0x0000004000b07944 */ /* 0x020fea0003c00000 */
[----:B------:R-:W-:-:S04]  /*56d0*/  IADD3 R5, P0, PT, RZ, -R0, RZ ;  /* 0x80000000ff057210 */ /* 0x000fc80007f1e0ff */
[----:B------:R-:W-:Y:S01]  /*56e0*/  IADD3.X R2, PT, PT, RZ, ~R2, RZ, P0, !PT ;  /* 0x80000002ff027210 */ /* 0x000fe200007fe4ff */
[----:B------:R-:W-:-:S04]  /*56f0*/  IMAD.WIDE.U32 R8, R5, UR10, R8 ;  /* 0x0000000a05087c25 */ /* 0x000fc8000f8e0008 */
[----:B------:R-:W-:-:S04]  /*5700*/  IMAD R2, R2, UR10, RZ ;  /* 0x0000000a02027c24 */ /* 0x000fc8000f8e02ff */
[----:B------:R-:W-:Y:S01]  /*5710*/  IMAD R2, R5, UR11, R2 ;  /* 0x0000000b05027c24 */ /* 0x000fe2000f8e0202 */
[----:B------:R-:W-:Y:S02]  /*5720*/  MOV R5, R0 ;  /* 0x0000000000057202 */ /* 0x000fe40000000f00 */
[----:B------:R-:W-:Y:S02]  /*5730*/  MOV R0, R8 ;  /* 0x0000000800007202 */ /* 0x000fe40000000f00 */
[----:B------:R-:W-:Y:S02]  /*5740*/  IADD3 R2, PT, PT, R2, R9, RZ ;  /* 0x0000000902027210 */ /* 0x000fe40007ffe0ff */
.L_x_53:
[----:B------:R-:W-:Y:S05]  /*5750*/  BSYNC.RECONVERGENT B0 ;  /* 0x0000000000007941 */ /* 0x000fea0003800200 */
.L_x_51:
[----:B------:R-:W1:Y:S01]  /*5760*/  LDCU.64 UR4, c[0x0][0x380] ;  /* 0x00007000ff0477ac */ /* 0x000e620008000a00 */
[----:B------:R-:W-:Y:S02]  /*5770*/  PLOP3.LUT P2, PT, PT, PT, PT, 0x8, 0x80 ;  /* 0x000000000080781c */ /* 0x000fe40003f4e170 */
        /* <DEDUP_REMOVED lines=8> */
[----:B------:R1:W4:Y:S01]  /*5800*/  @P2 LDG.E.LTC128B.64 R30, desc[UR26][R22.64] ;  /* 0x0000001a161e2981 */ /* 0x000322000c1e1b20 */
[----:B------:R-:W-:Y:S01]  /*5810*/  IADD3 R8, P1, PT, R22, UR6, RZ ;  /* 0x0000000616087c10 */ /* 0x000fe2000ff3e0ff */
[----:B------:R-:W-:Y:S03]  /*5820*/  BSSY.RECONVERGENT B0, `(.L_x_54) ;  /* 0x000002b000007945 */ /* 0x000fe60003800200 */
[----:B------:R-:W-:Y:S02]  /*5830*/  IADD3.X R9, PT, PT, R23, UR7, RZ, P1, !PT ;  /* 0x0000000717097c10 */ /* 0x000fe40008ffe4ff */
[----:B------:R-:W-:-:S05]  /*5840*/  IADD3 R10, P1, PT, -R20, R8, RZ ;  /* 0x00000008140a7210 */ /* 0x000fca0007f3e1ff */
[----:B------:R-:W-:-:S05]  /*5850*/  IMAD.X R11, R9, 0x1, ~R21, P1 ;  /* 0x00000001090b7824 */ /* 0x000fca00008e0e15 */
[----:B------:R-:W-:-:S04]  /*5860*/  LOP3.LUT R0, R11, UR11, RZ, 0xfc, !PT ;  /* 0x0000000b0b007c12 */ /* 0x000fc8000f8efcff */
[----:B------:R-:W-:-:S13]  /*5870*/  ISETP.NE.U32.AND P1, PT, R0, RZ, PT ;  /* 0x000000ff0000720c */ /* 0x000fda0003f25070 */
[----:B-1----:R-:W-:Y:S05]  /*5880*/  @P1 BRA `(.L_x_55) ;  /* 0x0000000000581947 */ /* 0x002fea0003800000 */
        /* <DEDUP_REMOVED lines=22> */
.L_x_55:
[----:B------:R-:W-:Y:S01]  /*59f0*/  IMAD.MOV.U32 R2, RZ, RZ, R10 ;  /* 0x000000ffff027224 */ /* 0x000fe200078e000a */
[----:B------:R-:W-:Y:S01]  /*5a00*/  MOV R38, UR10 ;  /* 0x0000000a00267c02 */ /* 0x000fe20008000f00 */
[----:B------:R-:W-:Y:S01]  /*5a10*/  IMAD.MOV.U32 R0, RZ, RZ, R11 ;  /* 0x000000ffff007224 */ /* 0x000fe200078e000b */
[----:B------:R-:W-:Y:S02]  /*5a20*/  MOV R37, UR11 ;  /* 0x0000000b00257c02 */ /* 0x000fe40008000f00 */
[----:B------:R-:W-:Y:S02]  /*5a30*/  MOV R36, 0x5a50 ;  /* 0x00005a5000247802 */ /* 0x000fe40000000f00 */
[----:B----45:R-:W-:Y:S05]  /*5a40*/  CALL.REL.NOINC `($__internal_0_$__cuda_sm20_div_u64) ;  /* 0x0000003c00d07944 */ /* 0x030fea0003c00000 */
        /* <DEDUP_REMOVED lines=8> */
.L_x_56:
[----:B------:R-:W-:Y:S05]  /*5ad0*/  BSYNC.RECONVERGENT B0 ;  /* 0x0000000000007941 */ /* 0x000fea0003800200 */
.L_x_54:
        /* <DEDUP_REMOVED lines=41> */
.L_x_58:
        /* <DEDUP_REMOVED lines=14> */
.L_x_59:
[----:B------:R-:W-:Y:S05]  /*5e50*/  BSYNC.RECONVERGENT B0 ;  /* 0x0000000000007941 */ /* 0x000fea0003800200 */
.L_x_57:
        /* <DEDUP_REMOVED lines=41> */
.L_x_61:
        /* <DEDUP_REMOVED lines=9> */
[----:B------:R-:W-:Y:S01]  /*6180*/  IMAD R2, R2, UR10, RZ ;  /* 0x0000000a02027c24 */ /* 0x000fe2000f8e02ff */
[----:B------:R-:W-:-:S03]  /*6190*/  MOV R10, R20 ;  /* 0x00000014000a7202 */ /* 0x000fc60000000f00 */
[----:B------:R-:W-:Y:S01]  /*61a0*/  IMAD R2, R5, UR11, R2 ;  /* 0x0000000b05027c24 */ /* 0x000fe2000f8e0202 */
[----:B------:R-:W-:-:S04]  /*61b0*/  MOV R5, R0 ;  /* 0x0000000000057202 */ /* 0x000fc80000000f00 */
[----:B------:R-:W-:Y:S02]  /*61c0*/  IADD3 R2, PT, PT, R2, R21, RZ ;  /* 0x0000001502027210 */ /* 0x000fe40007ffe0ff */
.L_x_62:
[----:B------:R-:W-:Y:S05]  /*61d0*/  BSYNC.RECONVERGENT B0 ;  /* 0x0000000000007941 */ /* 0x000fea0003800200 */
.L_x_60:
[----:B------:R-:W1:Y:S01]  /*61e0*/  LDCU.64 UR12, c[0x0][0x380] ;  /* 0x00007000ff0c77ac */ /* 0x000e620008000a00 */
[----:B------:R-:W-:Y:S01]  /*61f0*/  VIADD R0, R44, 0xb ;  /* 0x0000000b2c007836 */ /* 0x000fe20000000000 */
        /* <DEDUP_REMOVED lines=9> */
[----:B------:R-:W-:Y:S05]  /*6290*/  @!P1 BRA `(.L_x_63) ;  /* 0x0000000000549947 */ /* 0x000fea0003800000 */
[----:B------:R1:W4:Y:S01]  /*62a0*/  LDG.E.LTC128B.64 R24, desc[UR26][R8.64] ;  /* 0x0000001a08187981 */ /* 0x000322000c1e1b20 */
[----:B------:R-:W-:Y:S05]  /*62b0*/  BRA `(.L_x_63) ;  /* 0x00000000004c7947 */ /* 0x000fea0003800000 */
.L_x_50:
[----:B------:R-:W1:Y:S01]  /*62c0*/  LDCU UR13, c[0x0][0x384] ;  /* 0x00007080ff0d77ac */ /* 0x000e620008000800 */
[----:B------:R-:W-:Y:S01]  /*62d0*/  VIADD R0, R44, 0x9 ;  /* 0x000000092c007836 */ /* 0x000fe20000000000 */
[----:B------:R-:W-:Y:S01]  /*62e0*/  IADD3 R10, P1, PT, R22, UR6, RZ ;  /* 0x00000006160a7c10 */ /* 0x000fe2000ff3e0ff */
[----:B------:R-:W-:-:S03]  /*62f0*/  VIADD R2, R44, 0xa ;  /* 0x0000000a2c027836 */ /* 0x000fc60000000000 */
[----:B------:R-:W-:Y:S02]  /*6300*/  IADD3.X R11, PT, PT, R23, UR7, RZ, P1, !PT ;  /* 0x00000007170b7c10 */ /* 0x000fe40008ffe4ff */
[----:B------:R-:W-:-:S04]  /*6310*/  IADD3 R8, P1, PT, R10, UR6, RZ ;  /* 0x000000060a087c10 */ /* 0x000fc8000ff3e0ff */
[----:B------:R-:W-:Y:S02]  /*6320*/  IADD3.X R9, PT, PT, R11, UR7, RZ, P1, !PT ;  /* 0x000000070b097c10 */ /* 0x000fe40008ffe4ff */
[----:B------:R-:W-:Y:S02]  /*6330*/  IADD3 R20, P1, PT, R8, UR6, RZ ;  /* 0x0000000608147c10 */ /* 0x000fe4000ff3e0ff */
[----:B-1----:R-:W-:Y:S02]  /*6340*/  ISETP.GE.AND P0, PT, R43, UR13, PT ;  /* 0x0000000d2b007c0c */ /* 0x002fe4000bf06270 */
[----:B------:R-:W-:Y:S02]  /*6350*/  IADD3.X R21, PT, PT, R9, UR7, RZ, P1, !PT ;  /* 0x0000000709157c10 */ /* 0x000fe40008ffe4ff */
[----:B------:R-:W-:Y:S01]  /*6360*/  ISETP.LT.AND P3, PT, R0, UR12, !P0 ;  /* 0x0000000c00007c0c */ /* 0x000fe2000c761270 */
[----:B------:R-:W-:Y:S01]  /*6370*/  VIADD R0, R44, 0xb ;  /* 0x0000000b2c007836 */ /* 0x000fe20000000000 */
[----:B------:R-:W-:-:S02]  /*6380*/  ISETP.LT.AND P4, PT, R4, UR12, !P0 ;  /* 0x0000000c04007c0c */ /* 0x000fc4000c781270 */
[----:B------:R-:W-:Y:S02]  /*6390*/  ISETP.LT.AND P2, PT, R2, UR12, !P0 ;  /* 0x0000000c02007c0c */ /* 0x000fe4000c741270 */
[----:B------:R-:W-:-:S07]  /*63a0*/  ISETP.LT.AND P0, PT, R0, UR12, !P0 ;  /* 0x0000000c00007c0c */ /* 0x000fce000c701270 */
[----:B------:R2:W4:Y:S04]  /*63b0*/  @P3 LDG.E.LTC128B.64 R28, desc[UR26][R10.64] ;  /* 0x0000001a0a1c3981 */ /* 0x000528000c1e1b20 */
[----:B------:R2:W4:Y:S04]  /*63c0*/  @P4 LDG.E.LTC128B.64 R30, desc[UR26][R22.64] ;  /* 0x0000001a161e4981 */ /* 0x000528000c1e1b20 */
[----:B------:R2:W4:Y:S04]  /*63d0*/  @P2 LDG.E.LTC128B.64 R26, desc[UR26][R8.64] ;  /* 0x0000001a081a2981 */ /* 0x000528000c1e1b20 */
[----:B------:R2:W4:Y:S02]  /*63e0*/  @P0 LDG.E.LTC128B.64 R24, desc[UR26][R20.64] ;  /* 0x0000001a14180981 */ /* 0x000524000c1e1b20 */
.L_x_63:
[----:B------:R-:W-:Y:S05]  /*63f0*/  BSYNC.RECONVERGENT B1 ;  /* 0x0000000000017941 */ /* 0x000fea0003800200 */
.L_x_49:
[----:B------:R-:W-:Y:S01]  /*6400*/  BAR.SYNC.DEFER_BLOCKING 0x0 ;  /* 0x0000000000007b1d */ /* 0x000fe20000010000 */
[----:B------:R-:W-:-:S05]  /*6410*/  UISETP.GT.AND UP0, UPT, UR23, UR24, UPT ;  /* 0x000000181700728c */ /* 0x000fca000bf04270 */
[----:B-----5:R-:W-:Y:S04]  /*6420*/  STS.128 [R42], R16 ;  /* 0x000000102a007388 */ /* 0x020fe80000000c00 */
[----:B------:R-:W-:Y:S01]  /*6430*/  STS.128 [R42+0x40], R12 ;  /* 0x0000400c2a007388 */ /* 0x000fe20000000c00 */
[----:B------:R-:W-:Y:S06]  /*6440*/  BAR.SYNC.DEFER_BLOCKING 0x0 ;  /* 0x0000000000007b1d */ /* 0x000fec0000010000 */
[----:B-12---:R-:W1:Y:S04]  /*6450*/  LDS.64 R8, [R41+UR17] ;  /* 0x0000001129087984 */ /* 0x006e680008000a00 */
[----:B------:R-:W2:Y:S04]  /*6460*/  LDS.64 R10, [R41+UR17+0x120] ;  /* 0x00012011290a7984 */ /* 0x000ea80008000a00 */
[----:B------:R-:W3:Y:S04]  /*6470*/  LDS.64 R12, [R41+UR17+0x240] ;  /* 0x00024011290c7984 */ /* 0x000ee80008000a00 */
[----:B------:R-:W3:Y:S01]  /*6480*/  LDS.64 R14, [R41+UR17+0x360] ;  /* 0x00036011290e7984 */ /* 0x000ee20008000a00 */
[----:B-1----:R-:W-:-:S02]  /*6490*/  DMUL R8, R8, R50 ;  /* 0x0000003208087228 */ /* 0x002fc40000000000 */
[-C--:B--2---:R-:W-:Y:S02]  /*64a0*/  DMUL R10, R10, R50.reuse ;  /* 0x000000320a0a7228 */ /* 0x084fe40000000000 */
[----:B---3--:R-:W-:-:S04]  /*64b0*/  DMUL R12, R12, R50 ;  /* 0x000000320c0c7228 */ /* 0x008fc80000000000 */
[----:B----4-:R-:W-:Y:S02]  /*64c0*/  DFMA R8, R30, R48, R8 ;  /* 0x000000301e08722b */ /* 0x010fe40000000008 */
[----:B------:R-:W-:Y:S02]  /*64d0*/  DMUL R50, R14, R50 ;  /* 0x000000320e327228 */ /* 0x000fe40000000000 */
[-C--:B------:R-:W-:Y:S02]  /*64e0*/  DFMA R10, R28, R48.reuse, R10 ;  /* 0x000000301c0a722b */ /* 0x080fe4000000000a */
[----:B------:R-:W-:-:S04]  /*64f0*/  DFMA R12, R26, R48, R12 ;  /* 0x000000301a0c722b */ /* 0x000fc8000000000c */
[----:B------:R-:W-:Y:S01]  /*6500*/  DFMA R48, R24, R48, R50 ;  /* 0x000000301830722b */ /* 0x000fe20000000032 */
[----:B------:R-:W-:Y:S10]  /*6510*/  BRA.U UP0, `(.L_x_64) ;  /* 0x0000000100507547 */ /* 0x000ff4000b800000 */
[----:B------:R-:W1:Y:S01]  /*6520*/  LDCU.64 UR4, c[0x0][0x428] ;  /* 0x00008500ff0477ac */ /* 0x000e620008000a00 */
[----:B------:R-:W-:Y:S01]  /*6530*/  ISETP.GE.AND P3, PT, R43, UR13, PT ;  /* 0x0000000d2b007c0c */ /* 0x000fe2000bf66270 */
[C---:B------:R-:W-:Y:S02]  /*6540*/  VIADD R2, R44.reuse, 0x9 ;  /* 0x000000092c027836 */ /* 0x040fe40000000000 */
[----:B------:R-:W-:Y:S01]  /*6550*/  VIADD R44, R44, 0xa ;  /* 0x0000000a2c2c7836 */ /* 0x000fe20000000000 */
[----:B------:R-:W-:Y:S02]  /*6560*/  ISETP.LT.AND P2, PT, R4, UR12, !P3 ;  /* 0x0000000c04007c0c */ /* 0x000fe4000df41270 */
[----:B------:R-:W-:Y:S02]  /*6570*/  ISETP.LT.AND P1, PT, R2, UR12, !P3 ;  /* 0x0000000c02007c0c */ /* 0x000fe4000df21270 */
[----:B------:R-:W-:Y:S02]  /*6580*/  ISETP.LT.AND P0, PT, R44, UR12, !P3 ;  /* 0x0000000c2c007c0c */ /* 0x000fe4000df01270 */
[----:B------:R-:W-:-:S02]  /*6590*/  ISETP.LT.AND P3, PT, R0, UR12, !P3 ;  /* 0x0000000c00007c0c */ /* 0x000fc4000df61270 */
[----:B-1----:R-:W-:-:S05]  /*65a0*/  IADD3 R4, P4, PT, R6, UR4, RZ ;  /* 0x0000000406047c10 */ /* 0x002fca000ff9e0ff */
[----:B------:R-:W-:Y:S01]  /*65b0*/  @P2 STG.E.64 desc[UR26][R6.64], R8 ;  /* 0x0000000806002986 */ /* 0x000fe2000c101b1a */
[----:B------:R-:W-:Y:S02]  /*65c0*/  IADD3.X R5, PT, PT, R7, UR5, RZ, P4, !PT ;  /* 0x0000000507057c10 */ /* 0x000fe4000a7fe4ff */
[----:B------:R-:W-:-:S03]  /*65d0*/  IADD3 R14, P4, PT, R4, UR4, RZ ;  /* 0x00000004040e7c10 */ /* 0x000fc6000ff9e0ff */
[----:B------:R1:W-:Y:S01]  /*65e0*/  @P1 STG.E.64 desc[UR26][R4.64], R10 ;  /* 0x0000000a04001986 */ /* 0x0003e2000c101b1a */
[----:B------:R-:W-:-:S05]  /*65f0*/  IADD3.X R15, PT, PT, R5, UR5, RZ, P4, !PT ;  /* 0x00000005050f7c10 */ /* 0x000fca000a7fe4ff */
[----:B------:R2:W-:Y:S01]  /*6600*/  @P0 STG.E.64 desc[UR26][R14.64], R12 ;  /* 0x0000000c0e000986 */ /* 0x0005e2000c101b1a */
[----:B-1----:R-:W-:-:S04]  /*6610*/  IADD3 R4, P0, PT, R14, UR4, RZ ;  /* 0x000000040e047c10 */ /* 0x002fc8000ff1e0ff */
[----:B------:R-:W-:Y:S01]  /*6620*/  IADD3.X R5, PT, PT, R15, UR5, RZ, P0, !PT ;  /* 0x000000050f057c10 */ /* 0x000fe200087fe4ff */
[----:B------:R-:W-:Y:S08]  /*6630*/  @!P3 BRA `(.L_x_65) ;  /* 0x00000030007cb947 */ /* 0x000ff00003800000 */
[----:B------:R1:W-:Y:S01]  /*6640*/  STG.E.64 desc[UR26][R4.64], R48 ;  /* 0x0000003004007986 */ /* 0x0003e2000c101b1a */
[----:B------:R-:W-:Y:S05]  /*6650*/  BRA `(.L_x_65) ;  /* 0x0000003000747947 */ /* 0x000fea0003800000 */
.L_x_64:
[----:B------:R-:W1:Y:S01]  /*6660*/  LDCU UR4, c[0x0][0x424] ;  /* 0x00008480ff0477ac */ /* 0x000e620008000800 */
[----:B------:R-:W-:Y:S01]  /*6670*/  IADD3 R14, P0, PT, R6, -UR8, RZ ;  /* 0x80000008060e7c10 */ /* 0x000fe2000ff1e0ff */
[----:B------:R-:W-:Y:S03]  /*6680*/  BSSY.RECONVERGENT B0, `(.L_x_66) ;  /* 0x0000030000007945 */ /* 0x000fe60003800200 */
[----:B------:R-:W-:Y:S01]  /*6690*/  IADD3.X R15, PT, PT, R7, ~UR9, RZ, P0, !PT ;  /* 0x80000009070f7c10 */ /* 0x000fe200087fe4ff */
[----:B-1----:R-:W-:-:S05]  /*66a0*/  IMAD.U32 R16, RZ, RZ, UR4 ;  /* 0x00000004ff107e24 */ /* 0x002fca000f8e00ff */
[----:B------:R-:W-:-:S04]  /*66b0*/  LOP3.LUT R0, R15, R16, RZ, 0xfc, !PT ;  /* 0x000000100f007212 */ /* 0x000fc800078efcff */
[----:B------:R-:W-:-:S13]  /*66c0*/  ISETP.NE.U32.AND P0, PT, R0, RZ, PT ;  /* 0x000000ff0000720c */ /* 0x000fda0003f05070 */
[----:B------:R-:W-:Y:S05]  /*66d0*/  @P0 BRA `(.L_x_67) ;  /* 0x0000000000600947 */ /* 0x000fea0003800000 */
[----:B------:R-:W1:Y:S01]  /*66e0*/  LDCU UR4, c[0x0][0x420] ;  /* 0x00008400ff0477ac */ /* 0x000e620008000800 */
[----:B------:R-:W-:Y:S01]  /*66f0*/  IMAD.MOV.U32 R18, RZ, RZ, RZ ;  /* 0x000000ffff127224 */ /* 0x000fe200078e00ff */
[----:B------:R-:W-:Y:S02]  /*6700*/  MOV R5, RZ ;  /* 0x000000ff00057202 */ /* 0x000fe40000000f00 */
[----:B-1----:R-:W-:-:S04]  /*6710*/  MOV R2, UR4 ;  /* 0x0000000400027c02 */ /* 0x002fc80008000f00 */
[----:B------:R-:W1:Y:S01]  /*6720*/  I2F.U32.RP R0, R2 ;  /* 0x0000000200007306 */ /* 0x000e620000209000 */
[----:B------:R-:W-:-:S07]  /*6730*/  ISETP.NE.U32.AND P0, PT, R2, RZ, PT ;  /* 0x000000ff0200720c */ /* 0x000fce0003f05070 */
[----:B-1----:R-:W1:Y:S02]  /*6740*/  MUFU.RCP R0, R0 ;  /* 0x0000000000007308 */ /* 0x002e640000001000 */
[----:B-1----:R-:W-:-:S06]  /*6750*/  VIADD R0, R0, 0xffffffe ;  /* 0x0ffffffe00007836 */ /* 0x002fcc0000000000 */
[----:B------:R-:W1:Y:S02]  /*6760*/  F2I.FTZ.U32.TRUNC.NTZ R19, R0 ;  /* 0x0000000000137305 */ /* 0x000e64000021f000 */
[----:B-1----:R-:W-:-:S05]  /*6770*/  IMAD R15, R19, R2, RZ ;  /* 0x00000002130f7224 */ /* 0x002fca00078e02ff */
[----:B------:R-:W-:-:S05]  /*6780*/  IADD3 R15, PT, PT, -R15, RZ, RZ ;  /* 0x000000ff0f0f7210 */ /* 0x000fca0007ffe1ff */
        /* <DEDUP_REMOVED lines=13> */
.L_x_67:
[----:B------:R-:W1:Y:S01]  /*6860*/  LDCU.64 UR4, c[0x0][0x420] ;  /* 0x00008400ff0477ac */ /* 0x000e620008000a00 */
[----:B------:R-:W-:Y:S01]  /*6870*/  IMAD.MOV.U32 R2, RZ, RZ, R14 ;  /* 0x000000ffff027224 */ /* 0x000fe200078e000e */
[----:B------:R-:W-:Y:S02]  /*6880*/  MOV R0, R15 ;  /* 0x0000000f00007202 */ /* 0x000fe40000000f00 */
[----:B------:R-:W-:Y:S01]  /*6890*/  MOV R36, 0x68d0 ;  /* 0x000068d000247802 */ /* 0x000fe20000000f00 */
[----:B-1----:R-:W-:Y:S01]  /*68a0*/  IMAD.U32 R38, RZ, RZ, UR4 ;  /* 0x00000004ff267e24 */ /* 0x002fe2000f8e00ff */
[----:B------:R-:W-:Y:S02]  /*68b0*/  MOV R37, UR5 ;  /* 0x0000000500257c02 */ /* 0x000fe40008000f00 */
[----:B------:R-:W-:Y:S05]  /*68c0*/  CALL.REL.NOINC `($__internal_0_$__cuda_sm20_div_u64) ;  /* 0x0000003000307944 */ /* 0x000fea0003c00000 */
[----:B------:R-:W1:Y:S01]  /*68d0*/  LDCU.64 UR4, c[0x0][0x420] ;  /* 0x00008400ff0477ac */ /* 0x000e620008000a00 */
[----:B------:R-:W-:-:S04]  /*68e0*/  IADD3 R5, P0, PT, RZ, -R0, RZ ;  /* 0x80000000ff057210 */ /* 0x000fc80007f1e0ff */
[----:B------:R-:W-:Y:S02]  /*68f0*/  IADD3.X R17, PT, PT, RZ, ~R2, RZ, P0, !PT ;  /* 0x80000002ff117210 */ /* 0x000fe400007fe4ff */
[----:B-1----:R-:W-:Y:S02]  /*6900*/  MOV R2, UR4 ;  /* 0x0000000400027c02 */ /* 0x002fe40008000f00 */
[----:B------:R-:W-:-:S03]  /*6910*/  MOV R16, UR5 ;  /* 0x0000000500107c02 */ /* 0x000fc60008000f00 */
[-C--:B------:R-:W-:Y:S02]  /*6920*/  IMAD R17, R17, R2.reuse, RZ ;  /* 0x0000000211117224 */ /* 0x080fe400078e02ff */
[----:B------:R-:W-:-:S04]  /*6930*/  IMAD.WIDE.U32 R18, R5, R2, R14 ;  /* 0x0000000205127225 */ /* 0x000fc800078e000e */
[----:B------:R-:W-:Y:S02]  /*6940*/  IMAD R5, R5, R16, R17 ;  /* 0x0000001005057224 */ /* 0x000fe400078e0211 */
[----:B------:R-:W-:Y:S01]  /*6950*/  IMAD.MOV.U32 R15, RZ, RZ, R0 ;  /* 0x000000ffff0f7224 */ /* 0x000fe200078e0000 */
[----:B------:R-:W-:Y:S01]  /*6960*/  MOV R0, R18 ;  /* 0x0000001200007202 */ /* 0x000fe20000000f00 */
[----:B------:R-:W-:Y:S02]  /*6970*/  IMAD.IADD R5, R5, 0x1, R19 ;  /* 0x0000000105057824 */ /* 0x000fe400078e0213 */
.L_x_68:
[----:B------:R-:W-:Y:S05]  /*6980*/  BSYNC.RECONVERGENT B0 ;  /* 0x0000000000007941 */ /* 0x000fea0003800200 */
.L_x_66:
        /* <DEDUP_REMOVED lines=41> */
.L_x_70:
[----:B------:R-:W2:Y:S01]  /*6c20*/  LDCU.64 UR4, c[0x0][0x420] ;  /* 0x00008400ff0477ac */ /* 0x000ea20008000a00 */
[----:B------:R-:W-:Y:S01]  /*6c30*/  IMAD.MOV.U32 R2, RZ, RZ, R14 ;  /* 0x000000ffff027224 */ /* 0x000fe200078e000e */
[----:B------:R-:W-:Y:S02]  /*6c40*/  MOV R0, R15 ;  /* 0x0000000f00007202 */ /* 0x000fe40000000f00 */
[----:B------:R-:W-:Y:S01]  /*6c50*/  MOV R36, 0x6c90 ;  /* 0x00006c9000247802 */ /* 0x000fe20000000f00 */
[----:B--2---:R-:W-:Y:S01]  /*6c60*/  IMAD.U32 R38, RZ, RZ, UR4 ;  /* 0x00000004ff267e24 */ /* 0x004fe2000f8e00ff */
[----:B------:R-:W-:Y:S02]  /*6c70*/  MOV R37, UR5 ;  /* 0x0000000500257c02 */ /* 0x000fe40008000f00 */
[----:B-1----:R-:W-:Y:S05]  /*6c80*/  CALL.REL.NOINC `($__internal_0_$__cuda_sm20_div_u64) ;  /* 0x0000002c00407944 */ /* 0x002fea0003c00000 */
        /* <DEDUP_REMOVED lines=10> */
.L_x_71:
[----:B------:R-:W-:Y:S05]  /*6d30*/  BSYNC.RECONVERGENT B0 ;  /* 0x0000000000007941 */ /* 0x000fea0003800200 */
.L_x_69:
[----:B------:R-:W1:Y:S01]  /*6d40*/  LDCU.64 UR4, c[0x0][0x380] ;  /* 0x00007000ff0477ac */ /* 0x000e620008000a00 */
[----:B------:R-:W-:Y:S01]  /*6d50*/  VIADD R0, R44, 0x9 ;  /* 0x000000092c007836 */ /* 0x000fe20000000000 */
        /* <DEDUP_REMOVED lines=40> */
.L_x_73:
        /* <DEDUP_REMOVED lines=17> */
.L_x_74:
[----:B------:R-:W-:Y:S05]  /*70f0*/  BSYNC.RECONVERGENT B0 ;  /* 0x0000000000007941 */ /* 0x000fea0003800200 */
.L_x_72:
        /* <DEDUP_REMOVED lines=21> */
[----:B-1----:R-:W1:Y:S01]  /*7250*/  I2F.U32.RP R6, R2 ;  /* 0x0000000200067306 */ /* 0x002e620000209000 */
[----:B------:R-:W-:-:S07]  /*7260*/  ISETP.NE.U32.AND P0, PT, R2, RZ, PT ;  /* 0x000000ff0200720c */ /* 0x000fce0003f05070 */
[----:B-1----:R-:W1:Y:S02]  /*7270*/  MUFU.RCP R6, R6 ;  /* 0x0000000600067308 */ /* 0x002e640000001000 */
[----:B-1----:R-:W-:-:S06]  /*7280*/  IADD3 R6, PT, PT, R6, 0xffffffe, RZ ;  /* 0x0ffffffe06067810 */ /* 0x002fcc0007ffe0ff */
[----:B------:R-:W1:Y:S02]  /*7290*/  F2I.FTZ.U32.TRUNC.NTZ R7, R6 ;  /* 0x0000000600077305 */ /* 0x000e64000021f000 */
[----:B-1----:R-:W-:Y:S01]  /*72a0*/  IMAD.MOV R0, RZ, RZ, -R7 ;  /* 0x000000ffff007224 */ /* 0x002fe200078e0a07 */
[----:B------:R-:W-:-:S03]  /*72b0*/  MOV R6, RZ ;  /* 0x000000ff00067202 */ /* 0x000fc60000000f00 */
        /* <DEDUP_REMOVED lines=14> */
.L_x_76:
        /* <DEDUP_REMOVED lines=16> */
.L_x_77:
[----:B------:R-:W-:Y:S05]  /*74a0*/  BSYNC.RECONVERGENT B0 ;  /* 0x0000000000007941 */ /* 0x000fea0003800200 */
.L_x_75:
        /* <DEDUP_REMOVED lines=12> */
[----:B------:R1:W-:Y:S01]  /*7570*/  STG.E.64 desc[UR26][R4.64], R48 ;  /* 0x0000003004007986 */ /* 0x0003e2000c101b1a */
[----:B------:R-:W-:Y:S05]  /*7580*/  BRA `(.L_x_65) ;  /* 0x0000002000a87947 */ /* 0x000fea0003800000 */
.L_x_18:
[----:B------:R-:W-:Y:S01]  /*7590*/  BAR.SYNC.DEFER_BLOCKING 0x0 ;  /* 0x0000000000007b1d */ /* 0x000fe20000010000 */
[----:B------:R-:W-:-:S05]  /*75a0*/  UISETP.GT.AND UP0, UPT, UR23, UR24, UPT ;  /* 0x000000181700728c */ /* 0x000fca000bf04270 */
[----:B------:R-:W-:Y:S01]  /*75b0*/  BSSY.RECONVERGENT B1, `(.L_x_78) ;  /* 0x0000112000017945 */ /* 0x000fe20003800200 */
[----:B------:R-:W-:-:S04]  /*75c0*/  DEPBAR.LE SB5, 0x2 ;  /* 0x0000d0800000791a */ /* 0x000fc80000000000 */
[----:B------:R-:W-:Y:S04]  /*75d0*/  STS.128 [R42], R4 ;  /* 0x000000042a007388 */ /* 0x000fe80000000c00 */
[----:B------:R-:W-:Y:S01]  /*75e0*/  STS.128 [R42+0x40], R8 ;  /* 0x000040082a007388 */ /* 0x000fe20000000c00 */
[----:B------:R-:W-:Y:S06]  /*75f0*/  BAR.SYNC.DEFER_BLOCKING 0x0 ;  /* 0x0000000000007b1d */ /* 0x000fec0000010000 */
[----:B------:R-:W4:Y:S04]  /*7600*/  LDS.64 R10, [R41+UR17] ;  /* 0x00000011290a7984 */ /* 0x000f280008000a00 */
[----:B------:R-:W2:Y:S04]  /*7610*/  LDS.64 R8, [R41+UR17+0x120] ;  /* 0x0001201129087984 */ /* 0x000ea80008000a00 */
[----:B------:R-:W3:Y:S04]  /*7620*/  LDS.64 R6, [R41+UR17+0x240] ;  /* 0x0002401129067984 */ /* 0x000ee80008000a00 */
[----:B------:R-:W1:Y:S01]  /*7630*/  LDS.64 R4, [R41+UR17+0x360] ;  /* 0x0003601129047984 */ /* 0x000e620008000a00 */
[----:B----4-:R-:W-:-:S02]  /*7640*/  DMUL R10, R10, R50 ;  /* 0x000000320a0a7228 */ /* 0x010fc40000000000 */
[-C--:B--2---:R-:W-:Y:S02]  /*7650*/  DMUL R8, R8, R50.reuse ;  /* 0x0000003208087228 */ /* 0x084fe40000000000 */
[-C--:B---3--:R-:W-:Y:S02]  /*7660*/  DMUL R6, R6, R50.reuse ;  /* 0x0000003206067228 */ /* 0x088fe40000000000 */
[----:B-1----:R-:W-:Y:S01]  /*7670*/  DMUL R4, R4, R50 ;  /* 0x0000003204047228 */ /* 0x002fe20000000000 */
[----:B------:R-:W-:Y:S10]  /*7680*/  BRA.U UP0, `(.L_x_79) ;  /* 0x0000000100587547 */ /* 0x000ff4000b800000 */
[----:B------:R-:W1:Y:S01]  /*7690*/  LDCU.64 UR6, c[0x0][0x380] ;  /* 0x00007000ff0677ac */ /* 0x000e620008000a00 */
[C---:B------:R-:W-:Y:S02]  /*76a0*/  VIADD R20, R44.reuse, 0x1 ;  /* 0x000000012c147836 */ /* 0x040fe40000000000 */
[----:B------:R-:W-:Y:S01]  /*76b0*/  VIADD R0, R44, 0x2 ;  /* 0x000000022c007836 */ /* 0x000fe20000000000 */
[----:B------:R-:W2:Y:S01]  /*76c0*/  LDCU.64 UR4, c[0x0][0x428] ;  /* 0x00008500ff0477ac */ /* 0x000ea20008000a00 */
[----:B-1----:R-:W-:-:S04]  /*76d0*/  ISETP.GE.AND P3, PT, R43, UR7, PT ;  /* 0x000000072b007c0c */ /* 0x002fc8000bf66270 */
[----:B------:R-:W-:Y:S02]  /*76e0*/  ISETP.LT.AND P2, PT, R44, UR6, !P3 ;  /* 0x000000062c007c0c */ /* 0x000fe4000df41270 */
[----:B------:R-:W-:Y:S02]  /*76f0*/  ISETP.LT.AND P1, PT, R20, UR6, !P3 ;  /* 0x0000000614007c0c */ /* 0x000fe4000df21270 */
[----:B--2---:R-:W-:Y:S02]  /*7700*/  IADD3 R22, P4, PT, R24, UR4, RZ ;  /* 0x0000000418167c10 */ /* 0x004fe4000ff9e0ff */
[----:B------:R-:W-:Y:S01]  /*7710*/  ISETP.LT.AND P0, PT, R0, UR6, !P3 ;  /* 0x0000000600007c0c */ /* 0x000fe2000df01270 */
[----:B------:R-:W-:Y:S01]  /*7720*/  VIADD R0, R44, 0x3 ;  /* 0x000000032c007836 */ /* 0x000fe20000000000 */
        /* <DEDUP_REMOVED lines=12> */
.L_x_79:
[----:B------:R-:W-:Y:S01]  /*77f0*/  LOP3.LUT R0, R53, R2, RZ, 0xfc, !PT ;  /* 0x0000000235007212 */ /* 0x000fe200078efcff */
[----:B------:R-:W-:Y:S03]  /*7800*/  BSSY.RECONVERGENT B0, `(.L_x_81) ;  /* 0x000002d000007945 */ /* 0x000fe60003800200 */
[----:B------:R-:W-:-:S13]  /*7810*/  ISETP.NE.U32.AND P0, PT, R0, RZ, PT ;  /* 0x000000ff0000720c */ /* 0x000fda0003f05070 */
[----:B------:R-:W-:Y:S05]  /*7820*/  @P0 BRA `(.L_x_82) ;  /* 0x0000000000580947 */ /* 0x000fea0003800000 */
[----:B------:R-:W1:Y:S01]  /*7830*/  I2F.U32.RP R0, R26 ;  /* 0x0000001a00007306 */ /* 0x000e620000209000 */
[----:B------:R-:W-:Y:S01]  /*7840*/  IMAD.MOV.U32 R20, RZ, RZ, RZ ;  /* 0x000000ffff147224 */ /* 0x000fe200078e00ff */
[----:B------:R-:W-:-:S06]  /*7850*/  ISETP.NE.U32.AND P0, PT, R26, RZ, PT ;  /* 0x000000ff1a00720c */ /* 0x000fcc0003f05070 */
[----:B-1----:R-:W1:Y:S02]  /*7860*/  MUFU.RCP R0, R0 ;  /* 0x0000000000007308 */ /* 0x002e640000001000 */
[----:B-1----:R-:W-:-:S06]  /*7870*/  IADD3 R0, PT, PT, R0, 0xffffffe, RZ ;  /* 0x0ffffffe00007810 */ /* 0x002fcc0007ffe0ff */
[----:B------:R-:W1:Y:S02]  /*7880*/  F2I.FTZ.U32.TRUNC.NTZ R21, R0 ;  /* 0x0000000000157305 */ /* 0x000e64000021f000 */
[----:B-1----:R-:W-:-:S05]  /*7890*/  IADD3 R0, PT, PT, RZ, -R21, RZ ;  /* 0x80000015ff007210 */ /* 0x002fca0007ffe0ff */
[----:B------:R-:W-:-:S04]  /*78a0*/  IMAD R0, R0, R26, RZ ;  /* 0x0000001a00007224 */ /* 0x000fc800078e02ff */
[----:B------:R-:W-:-:S04]  /*78b0*/  IMAD.HI.U32 R20, R21, R0, R20 ;  /* 0x0000000015147227 */ /* 0x000fc800078e0014 */
[----:B------:R-:W-:Y:S02]  /*78c0*/  IMAD.MOV.U32 R21, RZ, RZ, RZ ;  /* 0x000000ffff157224 */ /* 0x000fe400078e00ff */
        /* <DEDUP_REMOVED lines=12> */
.L_x_82:
        /* <DEDUP_REMOVED lines=8> */
[----:B------:R-:W-:Y:S01]  /*7a10*/  IADD3 R20, P0, PT, RZ, -R0, RZ ;  /* 0x80000000ff147210 */ /* 0x000fe20007f1e0ff */
[----:B------:R-:W-:Y:S01]  /*7a20*/  IMAD.MOV.U32 R22, RZ, RZ, R54 ;  /* 0x000000ffff167224 */ /* 0x000fe200078e0036 */
[----:B------:R-:W-:Y:S02]  /*7a30*/  MOV R23, R53 ;  /* 0x0000003500177202 */ /* 0x000fe40000000f00 */
[----:B------:R-:W-:Y:S01]  /*7a40*/  IADD3.X R21, PT, PT, RZ, ~R2, RZ, P0, !PT ;  /* 0x80000002ff157210 */ /* 0x000fe200007fe4ff */
[----:B-1----:R-:W-:Y:S01]  /*7a50*/  IMAD.U32 R26, RZ, RZ, UR4 ;  /* 0x00000004ff1a7e24 */ /* 0x002fe2000f8e00ff */
[----:B------:R-:W-:-:S03]  /*7a60*/  MOV R2, UR5 ;  /* 0x0000000500027c02 */ /* 0x000fc60008000f00 */
[-C--:B------:R-:W-:Y:S02]  /*7a70*/  IMAD R21, R21, R26.reuse, RZ ;  /* 0x0000001a15157224 */ /* 0x080fe400078e02ff */
[----:B------:R-:W-:-:S04]  /*7a80*/  IMAD.WIDE.U32 R22, R20, R26, R22 ;  /* 0x0000001a14167225 */ /* 0x000fc800078e0016 */
[----:B------:R-:W-:Y:S02]  /*7a90*/  IMAD R21, R20, R2, R21 ;  /* 0x0000000214157224 */ /* 0x000fe400078e0215 */
[----:B------:R-:W-:Y:S01]  /*7aa0*/  IMAD.MOV.U32 R20, RZ, RZ, R0 ;  /* 0x000000ffff147224 */ /* 0x000fe200078e0000 */
[----:B------:R-:W-:Y:S02]  /*7ab0*/  MOV R0, R22 ;  /* 0x0000001600007202 */ /* 0x000fe40000000f00 */
[----:B------:R-:W-:Y:S02]  /*7ac0*/  IADD3 R21, PT, PT, R23, R21, RZ ;  /* 0x0000001517157210 */ /* 0x000fe40007ffe0ff */
.L_x_83:
[----:B------:R-:W-:Y:S05]  /*7ad0*/  BSYNC.RECONVERGENT B0 ;  /* 0x0000000000007941 */ /* 0x000fea0003800200 */
.L_x_81:
        /* <DEDUP_REMOVED lines=41> */
.L_x_85:
        /* <DEDUP_REMOVED lines=17> */
.L_x_86:
[----:B------:R-:W-:Y:S05]  /*7e80*/  BSYNC.RECONVERGENT B0 ;  /* 0x0000000000007941 */ /* 0x000fea0003800200 */
.L_x_84:
        /* <DEDUP_REMOVED lines=42> */
.L_x_88:
        /* <DEDUP_REMOVED lines=17> */
.L_x_89:
[----:B------:R-:W-:Y:S05]  /*8240*/  BSYNC.RECONVERGENT B0 ;  /* 0x0000000000007941 */ /* 0x000fea0003800200 */
.L_x_87:
        /* <DEDUP_REMOVED lines=42> */
.L_x_91:
        /* <DEDUP_REMOVED lines=17> */
.L_x_92:
[----:B------:R-:W-:Y:S05]  /*8600*/  BSYNC.RECONVERGENT B0 ;  /* 0x0000000000007941 */ /* 0x000fea0003800200 */
.L_x_90:
        /* <DEDUP_REMOVED lines=11> */
[----:B------:R1:W-:Y:S02]  /*86c0*/  @P2 STG.E.64 desc[UR26][R8.64], R4 ;  /* 0x0000000408002986 */ /* 0x0003e4000c101b1a */
.L_x_80:
[----:B------:R-:W-:Y:S05]  /*86d0*/  BSYNC.RECONVERGENT B1 ;  /* 0x0000000000017941 */ /* 0x000fea0003800200 */
.L_x_78:
[----:B------:R-:W-:Y:S01]  /*86e0*/  BAR.SYNC.DEFER_BLOCKING 0x0 ;  /* 0x0000000000007b1d */ /* 0x000fe20000010000 */
[----:B------:R-:W-:-:S05]  /*86f0*/  UISETP.GT.AND UP0, UPT, UR23, UR24, UPT ;  /* 0x000000181700728c */ /* 0x000fca000bf04270 */
[----:B------:R-:W3:Y:S01]  /*8700*/  LDCU.64 UR4, c[0x0][0x440] ;  /* 0x00008800ff0477ac */ /* 0x000ee20008000a00 */
[----:B-----5:R-:W-:Y:S04]  /*8710*/  STS.128 [R42], R16 ;  /* 0x000000102a007388 */ /* 0x020fe80000000c00 */
[----:B------:R3:W-:Y:S01]  /*8720*/  STS.128 [R42+0x40], R12 ;  /* 0x0000400c2a007388 */ /* 0x0007e20000000c00 */
[----:B------:R-:W-:Y:S06]  /*8730*/  BAR.SYNC.DEFER_BLOCKING 0x0 ;  /* 0x0000000000007b1d */ /* 0x000fec0000010000 */
[----:B------:R-:W4:Y:S01]  /*8740*/  LDS.64 R10, [R41+UR17] ;  /* 0x00000011290a7984 */ /* 0x000f220008000a00 */
[----:B---3--:R-:W-:-:S03]  /*8750*/  IADD3 R12, P0, PT, R24, UR4, RZ ;  /* 0x00000004180c7c10 */ /* 0x008fc6000ff1e0ff */
[----:B-1----:R-:W1:Y:S01]  /*8760*/  LDS.64 R8, [R41+UR17+0x120] ;  /* 0x0001201129087984 */ /* 0x002e620008000a00 */
[----:B------:R-:W-:-:S03]  /*8770*/  IADD3.X R13, PT, PT, R25, UR5, RZ, P0, !PT ;  /* 0x00000005190d7c10 */ /* 0x000fc600087fe4ff */
[----:B--2---:R-:W2:Y:S04]  /*8780*/  LDS.64 R6, [R41+UR17+0x240] ;  /* 0x0002401129067984 */ /* 0x004ea80008000a00 */
[----:B------:R-:W3:Y:S01]  /*8790*/  LDS.64 R4, [R41+UR17+0x360] ;  /* 0x0003601129047984 */ /* 0x000ee20008000a00 */
[-C--:B----4-:R-:W-:Y:S02]  /*87a0*/  DMUL R10, R10, R50.reuse ;  /* 0x000000320a0a7228 */ /* 0x090fe40000000000 */
[-C--:B-1----:R-:W-:Y:S02]  /*87b0*/  DMUL R8, R8, R50.reuse ;  /* 0x0000003208087228 */ /* 0x082fe40000000000 */
[-C--:B--2---:R-:W-:Y:S02]  /*87c0*/  DMUL R6, R6, R50.reuse ;  /* 0x0000003206067228 */ /* 0x084fe40000000000 */
[----:B---3--:R-:W-:Y:S01]  /*87d0*/  DMUL R50, R4, R50 ;  /* 0x0000003204327228 */ /* 0x008fe20000000000 */
[----:B------:R-:W-:Y:S01]  /*87e0*/  VIADD R4, R44, 0x8 ;  /* 0x000000082c047836 */ /* 0x000fe20000000000 */
[----:B------:R-:W-:Y:S09]  /*87f0*/  BRA.U UP0, `(.L_x_93) ;  /* 0x0000000100547547 */ /* 0x000ff2000b800000 */
[----:B------:R-:W1:Y:S01]  /*8800*/  LDCU.64 UR4, c[0x0][0x428] ;  /* 0x00008500ff0477ac */ /* 0x000e620008000a00 */
[----:B------:R-:W-:Y:S01]  /*8810*/  ISETP.GE.AND P3, PT, R43, UR7, PT ;  /* 0x000000072b007c0c */ /* 0x000fe2000bf66270 */
[C---:B------:R-:W-:Y:S02]  /*8820*/  VIADD R0, R44.reuse, 0x9 ;  /* 0x000000092c007836 */ /* 0x040fe40000000000 */
[----:B------:R-:W-:Y:S01]  /*8830*/  VIADD R2, R44, 0xa ;  /* 0x0000000a2c027836 */ /* 0x000fe20000000000 */
[----:B------:R-:W-:Y:S01]  /*8840*/  ISETP.LT.AND P2, PT, R4, UR6, !P3 ;  /* 0x0000000604007c0c */ /* 0x000fe2000df41270 */
[----:B------:R-:W-:Y:S01]  /*8850*/  VIADD R44, R44, 0xb ;  /* 0x0000000b2c2c7836 */ /* 0x000fe20000000000 */
        /* <DEDUP_REMOVED lines=15> */
.L_x_93:
[----:B------:R-:W-:Y:S01]  /*8950*/  IADD3 R14, P0, PT, R12, -UR8, RZ ;  /* 0x800000080c0e7c10 */ /* 0x000fe2000ff1e0ff */
[----:B------:R-:W-:Y:S03]  /*8960*/  BSSY.RECONVERGENT B0, `(.L_x_94) ;  /* 0x000002d000007945 */ /* 0x000fe60003800200 */
[----:B------:R-:W-:-:S04]  /*8970*/  IADD3.X R15, PT, PT, R13, ~UR9, RZ, P0, !PT ;  /* 0x800000090d0f7c10 */ /* 0x000fc800087fe4ff */
[----:B------:R-:W-:-:S04]  /*8980*/  LOP3.LUT R0, R15, R2, RZ, 0xfc, !PT ;  /* 0x000000020f007212 */ /* 0x000fc800078efcff */
[----:B------:R-:W-:-:S13]  /*8990*/  ISETP.NE.U32.AND P0, PT, R0, RZ, PT ;  /* 0x000000ff0000720c */ /* 0x000fda0003f05070 */
[----:B------:R-:W-:Y:S05]  /*89a0*/  @P0 BRA `(.L_x_95) ;  /* 0x0000000000580947 */ /* 0x000fea0003800000 */
[----:B------:R-:W1:Y:S01]  /*89b0*/  I2F.U32.RP R0, R26 ;  /* 0x0000001a00007306 */ /* 0x000e620000209000 */
[----:B------:R-:W-:Y:S01]  /*89c0*/  IMAD.MOV.U32 R16, RZ, RZ, RZ ;  /* 0x000000ffff107224 */ /* 0x000fe200078e00ff */
[----:B------:R-:W-:Y:S01]  /*89d0*/  ISETP.NE.U32.AND P0, PT, R26, RZ, PT ;  /* 0x000000ff1a00720c */ /* 0x000fe20003f05070 */
[----:B------:R-:W-:-:S05]  /*89e0*/  IMAD.MOV.U32 R5, RZ, RZ, RZ ;  /* 0x000000ffff057224 */ /* 0x000fca00078e00ff */
[----:B-1----:R-:W1:Y:S02]  /*89f0*/  MUFU.RCP R0, R0 ;  /* 0x0000000000007308 */ /* 0x002e640000001000 */
        /* <DEDUP_REMOVED lines=17> */
.L_x_95:
        /* <DEDUP_REMOVED lines=18> */
.L_x_96:
[----:B------:R-:W-:Y:S05]  /*8c30*/  BSYNC.RECONVERGENT B0 ;  /* 0x0000000000007941 */ /* 0x000fea0003800200 */
.L_x_94:
        /* <DEDUP_REMOVED lines=41> */
.L_x_98:
        /* <DEDUP_REMOVED lines=17> */
.L_x_99:
[----:B------:R-:W-:Y:S05]  /*8fe0*/  BSYNC.RECONVERGENT B0 ;  /* 0x0000000000007941 */ /* 0x000fea0003800200 */
.L_x_97:
        /* <DEDUP_REMOVED lines=42> */
.L_x_101:
        /* <DEDUP_REMOVED lines=17> */
.L_x_102:
[----:B------:R-:W-:Y:S05]  /*93a0*/  BSYNC.RECONVERGENT B0 ;  /* 0x0000000000007941 */ /* 0x000fea0003800200 */
.L_x_100:
        /* <DEDUP_REMOVED lines=22> */
[----:B------:R-:W-:Y:S01]  /*9510*/  ISETP.NE.U32.AND P0, PT, R26, RZ, PT ;  /* 0x000000ff1a00720c */ /* 0x000fe20003f05070 */
[----:B------:R-:W-:-:S06]  /*9520*/  IMAD.MOV.U32 R2, RZ, RZ, RZ ;  /* 0x000000ffff027224 */ /* 0x000fcc00078e00ff */
[----:B-1----:R-:W1:Y:S02]  /*9530*/  MUFU.RCP R6, R6 ;  /* 0x0000000600067308 */ /* 0x002e640000001000 */
[----:B-1----:R-:W-:-:S06]  /*9540*/  IADD3 R6, PT, PT, R6, 0xffffffe, RZ ;  /* 0x0ffffffe06067810 */ /* 0x002fcc0007ffe0ff */
[----:B------:R-:W1:Y:S02]  /*9550*/  F2I.FTZ.U32.TRUNC.NTZ R7, R6 ;  /* 0x0000000600077305 */ /* 0x000e64000021f000 */
[----:B-1----:R-:W-:Y:S01]  /*9560*/  IADD3 R0, PT, PT, RZ, -R7, RZ ;  /* 0x80000007ff007210 */ /* 0x002fe20007ffe0ff */
[----:B------:R-:W-:-:S04]  /*9570*/  IMAD.MOV.U32 R6, RZ, RZ, RZ ;  /* 0x000000ffff067224 */ /* 0x000fc800078e00ff */
        /* <DEDUP_REMOVED lines=14> */
.L_x_104:
        /* <DEDUP_REMOVED lines=9> */
[----:B------:R-:W-:-:S05]  /*96f0*/  IADD3.X R2, PT, PT, RZ, ~R2, RZ, P0, !PT ;  /* 0x80000002ff027210 */ /* 0x000fca00007fe4ff */
[----:B-1----:R-:W-:Y:S02]  /*9700*/  IMAD R2, R2, UR4, RZ ;  /* 0x0000000402027c24 */ /* 0x002fe4000f8e02ff */
[----:B------:R-:W-:-:S04]  /*9710*/  IMAD.WIDE.U32 R8, R6, UR4, R8 ;  /* 0x0000000406087c25 */ /* 0x000fc8000f8e0008 */
[----:B------:R-:W-:Y:S01]  /*9720*/  IMAD R2, R6, UR5, R2 ;  /* 0x0000000506027c24 */ /* 0x000fe2000f8e0202 */
[----:B------:R-:W-:Y:S02]  /*9730*/  MOV R6, R0 ;  /* 0x0000000000067202 */ /* 0x000fe40000000f00 */
[----:B------:R-:W-:Y:S02]  /*9740*/  MOV R0, R8 ;  /* 0x0000000800007202 */ /* 0x000fe40000000f00 */
[----:B------:R-:W-:Y:S02]  /*9750*/  IADD3 R2, PT, PT, R2, R9, RZ ;  /* 0x0000000902027210 */ /* 0x000fe40007ffe0ff */
.L_x_105:
[----:B------:R-:W-:Y:S05]  /*9760*/  BSYNC.RECONVERGENT B0 ;  /* 0x0000000000007941 */ /* 0x000fea0003800200 */
.L_x_103:
        /* <DEDUP_REMOVED lines=12> */
.L_x_65:
[----:B------:R-:W-:Y:S05]  /*9830*/  BSYNC.RECONVERGENT B2 ;  /* 0x0000000000027941 */ /* 0x000fea0003800200 */
.L_x_17:
[----:B------:R-:W-:-:S13]  /*9840*/  PLOP3.LUT P0, PT, PT, PT, UP1, 0x40, 0x4 ;  /* 0x000000000004781c */ /* 0x000fda0003f0e818 */
[----:B------:R-:W-:Y:S05]  /*9850*/  @P0 EXIT ;  /* 0x000000000000094d */ /* 0x000fea0003800000 */
[----:B------:R-:W-:Y:S01]  /*9860*/  BAR.SYNC.DEFER_BLOCKING 0x0 ;  /* 0x0000000000007b1d */ /* 0x000fe20000010000 */
[----:B------:R-:W-:Y:S01]  /*9870*/  ISETP.NE.AND P0, PT, R3, RZ, PT ;  /* 0x000000ff0300720c */ /* 0x000fe20003f05270 */
[----:B------:R-:W-:-:S04]  /*9880*/  UIADD3 UR5, UPT, UPT, UR22, 0x1, URZ ;  /* 0x0000000116057890 */ /* 0x000fc8000fffe0ff */
[----:B------:R-:W4:Y:S02]  /*9890*/  LDCU UR4, c[0x0][0x394] ;  /* 0x00007280ff0477ac */ /* 0x000f240008000800 */
[----:B----4-:R-:W-:-:S04]  /*98a0*/  UISETP.NE.AND UP0, UPT, UR5, UR4, UPT ;  /* 0x000000040500728c */ /* 0x010fc8000bf05270 */
[----:B------:R-:W-:Y:S02]  /*98b0*/  USEL UR5, UR5, URZ, UP0 ;  /* 0x000000ff05057287 */ /* 0x000fe40008000000 */
[----:B------:R-:W-:Y:S10]  /*98c0*/  @P0 EXIT ;  /* 0x000000000000094d */ /* 0x000ff40003800000 */
[----:B------:R-:W-:Y:S02]  /*98d0*/  MOV R0, UR5 ;  /* 0x0000000500007c02 */ /* 0x000fe40008000f00 */
[----:B------:R-:W-:Y:S02]  /*98e0*/  MOV R2, UR14 ;  /* 0x0000000e00027c02 */ /* 0x000fe40008000f00 */
[----:B------:R-:W-:Y:S01]  /*98f0*/  MOV R3, UR15 ;  /* 0x0000000f00037c02 */ /* 0x000fe20008000f00 */
[----:B------:R-:W-:Y:S01]  /*9900*/  @!PT LDS RZ, [RZ] ;  /* 0x00000000fffff984 */ /* 0x000fe20000000800 */
[----:B------:R-:W-:Y:S01]  /*9910*/  @!PT LDS RZ, [RZ] ;  /* 0x00000000fffff984 */ /* 0x000fe20000000800 */
[----:B------:R-:W-:Y:S01]  /*9920*/  @!PT LDS RZ, [RZ] ;  /* 0x00000000fffff984 */ /* 0x000fe20000000800 */
[----:B------:R-:W-:Y:S01]  /*9930*/  @!PT LDS RZ, [RZ] ;  /* 0x00000000fffff984 */ /* 0x000fe20000000800 */
[----:B------:R-:W-:Y:S06]  /*9940*/  MEMBAR.ALL.GPU ;  /* 0x0000000000007992 */ /* 0x000fec000000a000 */
[----:B------:R-:W-:-:S00]  /*9950*/  ERRBAR ;  /* 0x00000000000079ab */ /* 0x000fc00000000000 */
[----:B------:R-:W-:Y:S06]  /*9960*/  CGAERRBAR ;  /* 0x00000000000075ab */ /* 0x000fec0000000000 */
[----:B------:R-:W-:Y:S01]  /*9970*/  STG.E.STRONG.GPU desc[UR26][R2.64], R0 ;  /* 0x0000000002007986 */ /* 0x000fe2000c10f91a */
[----:B------:R-:W-:Y:S05]  /*9980*/  EXIT ;  /* 0x000000000000794d */ /* 0x000fea0003800000 */
        .weak           $__internal_0_$__cuda_sm20_div_u64
        .type           $__internal_0_$__cuda_sm20_div_u64,@function
        .size           $__internal_0_$__cuda_sm20_div_u64,(.L_x_113 - $__internal_0_$__cuda_sm20_div_u64)
$__internal_0_$__cuda_sm20_div_u64:
[----:B------:R-:W-:Y:S02]  /*9990*/  IMAD.MOV.U32 R32, RZ, RZ, R38 ;  /* 0x000000ffff207224 */ /* 0x000fe400078e0026 */
[----:B------:R-:W-:-:S04]  /*99a0*/  IMAD.MOV.U32 R33, RZ, RZ, R37 ;  /* 0x000000ffff217224 */ /* 0x000fc800078e0025 */
[----:B------:R-:W1:Y:S08]  /*99b0*/  I2F.U64.RP R32, R32 ;  /* 0x0000002000207312 */ /* 0x000e700000309000 */
[----:B-1----:R-:W1:Y:S02]  /*99c0*/  MUFU.RCP R32, R32 ;  /* 0x0000002000207308 */ /* 0x002e640000001000 */
[----:B-1----:R-:W-:-:S06]  /*99d0*/  IADD3 R32, PT, PT, R32, 0x1ffffffe, RZ ;  /* 0x1ffffffe20207810 */ /* 0x002fcc0007ffe0ff */
[----:B------:R-:W1:Y:S02]  /*99e0*/  F2I.U64.TRUNC R60, R32 ;  /* 0x00000020003c7311 */ /* 0x000e64000020d800 */
[----:B-1----:R-:W-:Y:S01]  /*99f0*/  IMAD.WIDE.U32 R34, R60, R38, RZ ;  /* 0x000000263c227225 */ /* 0x002fe200078e00ff */
[----:B------:R-:W-:-:S03]  /*9a00*/  MOV R59, R60 ;  /* 0x0000003c003b7202 */ /* 0x000fc60000000f00 */
[----:B------:R-:W-:Y:S01]  /*9a10*/  IMAD R33, R60, R37, R35 ;  /* 0x000000253c217224 */ /* 0x000fe200078e0223 */
[----:B------:R-:W-:-:S03]  /*9a20*/  IADD3 R34, P1, PT, RZ, -R34, RZ ;  /* 0x80000022ff227210 */ /* 0x000fc60007f3e0ff */
[----:B------:R-:W-:Y:S02]  /*9a30*/  IMAD R33, R61, R38, R33 ;  /* 0x000000263d217224 */ /* 0x000fe400078e0221 */
[----:B------:R-:W-:-:S04]  /*9a40*/  IMAD.HI.U32 R58, R60, R34, RZ ;  /* 0x000000223c3a7227 */ /* 0x000fc800078e00ff */
[----:B------:R-:W-:-:S04]  /*9a50*/  IMAD.X R33, RZ, RZ, ~R33, P1 ;  /* 0x000000ffff217224 */ /* 0x000fc800008e0e21 */
[----:B------:R-:W-:-:S04]  /*9a60*/  IMAD.WIDE.U32 R58, P3, R60, R33, R58 ;  /* 0x000000213c3a7225 */ /* 0x000fc8000786003a */
[C---:B------:R-:W-:Y:S02]  /*9a70*/  IMAD R32, R61.reuse, R33, RZ ;  /* 0x000000213d207224 */ /* 0x040fe400078e02ff */
[----:B------:R-:W-:-:S04]  /*9a80*/  IMAD.HI.U32 R34, P2, R61, R34, R58 ;  /* 0x000000223d227227 */ /* 0x000fc8000784003a */
[----:B------:R-:W-:Y:S01]  /*9a90*/  IMAD.HI.U32 R33, R61, R33, RZ ;  /* 0x000000213d217227 */ /* 0x000fe200078e00ff */
[----:B------:R-:W-:-:S03]  /*9aa0*/  IADD3 R59, P1, PT, R32, R34, RZ ;  /* 0x00000022203b7210 */ /* 0x000fc60007f3e0ff */
[----:B------:R-:W-:Y:S02]  /*9ab0*/  IMAD.X R33, R33, 0x1, R61, P3 ;  /* 0x0000000121217824 */ /* 0x000fe400018e063d */
[----:B------:R-:W-:-:S03]  /*9ac0*/  IMAD.WIDE.U32 R60, R59, R38, RZ ;  /* 0x000000263b3c7225 */ /* 0x000fc600078e00ff */
[----:B------:R-:W-:Y:S01]  /*9ad0*/  IADD3.X R35, PT, PT, RZ, RZ, R33, P1, P2 ;  /* 0x000000ffff237210 */ /* 0x000fe20000fe4421 */
[----:B------:R-:W-:Y:S01]  /*9ae0*/  IMAD R33, R59, R37, R61 ;  /* 0x000000253b217224 */ /* 0x000fe200078e023d */
[----:B------:R-:W-:-:S03]  /*9af0*/  IADD3 R34, P1, PT, RZ, -R60, RZ ;  /* 0x8000003cff227210 */ /* 0x000fc60007f3e0ff */
[----:B------:R-:W-:Y:S02]  /*9b00*/  IMAD R33, R35, R38, R33 ;  /* 0x0000002623217224 */ /* 0x000fe400078e0221 */
[----:B------:R-:W-:-:S03]  /*9b10*/  IMAD.HI.U32 R58, R59, R34, RZ ;  /* 0x000000223b3a7227 */ /* 0x000fc600078e00ff */
[----:B------:R-:W-:-:S05]  /*9b20*/  IADD3.X R33, PT, PT, RZ, ~R33, RZ, P1, !PT ;  /* 0x80000021ff217210 */ /* 0x000fca0000ffe4ff */
[----:B------:R-:W-:-:S04]  /*9b30*/  IMAD.WIDE.U32 R58, P3, R59, R33, R58 ;  /* 0x000000213b3a7225 */ /* 0x000fc8000786003a */
[C---:B------:R-:W-:Y:S02]  /*9b40*/  IMAD R32, R35.reuse, R33, RZ ;  /* 0x0000002123207224 */ /* 0x040fe400078e02ff */
[----:B------:R-:W-:Y:S01]  /*9b50*/  IMAD.HI.U32 R34, P2, R35, R34, R58 ;  /* 0x0000002223227227 */ /* 0x000fe2000784003a */
[----:B------:R-:W-:-:S03]  /*9b60*/  MOV R59, RZ ;  /* 0x000000ff003b7202 */ /* 0x000fc60000000f00 */
[----:B------:R-:W-:Y:S01]  /*9b70*/  IMAD.HI.U32 R33, R35, R33, RZ ;  /* 0x0000002123217227 */ /* 0x000fe200078e00ff */
[----:B------:R-:W-:-:S03]  /*9b80*/  IADD3 R34, P1, PT, R32, R34, RZ ;  /* 0x0000002220227210 */ /* 0x000fc60007f3e0ff */
[----:B------:R-:W-:Y:S02]  /*9b90*/  IMAD.X R32, R33, 0x1, R35, P3 ;  /* 0x0000000121207824 */ /* 0x000fe400018e0623 */
[----:B------:R-:W-:-:S03]  /*9ba0*/  IMAD.HI.U32 R58, R34, R2, RZ ;  /* 0x00000002223a7227 */ /* 0x000fc600078e00ff */
[----:B------:R-:W-:Y:S01]  /*9bb0*/  IADD3.X R32, PT, PT, RZ, RZ, R32, P1, P2 ;  /* 0x000000ffff207210 */ /* 0x000fe20000fe4420 */
[----:B------:R-:W-:-:S04]  /*9bc0*/  IMAD.WIDE.U32 R34, R34, R0, R58 ;  /* 0x0000000022227225 */ /* 0x000fc800078e003a */
[C---:B------:R-:W-:Y:S02]  /*9bd0*/  IMAD R40, R32.reuse, R0, RZ ;  /* 0x0000000020287224 */ /* 0x040fe400078e02ff */
[----:B------:R-:W-:-:S04]  /*9be0*/  IMAD.HI.U32 R33, P2, R32, R2, R34 ;  /* 0x0000000220217227 */ /* 0x000fc80007840022 */
[----:B------:R-:W-:Y:S01]  /*9bf0*/  IMAD.HI.U32 R32, R32, R0, RZ ;  /* 0x0000000020207227 */ /* 0x000fe200078e00ff */
[----:B------:R-:W-:-:S03]  /*9c00*/  IADD3 R40, P1, PT, R40, R33, RZ ;  /* 0x0000002128287210 */ /* 0x000fc60007f3e0ff */
[----:B------:R-:W-:Y:S02]  /*9c10*/  IMAD.X R32, RZ, RZ, R32, P2 ;  /* 0x000000ffff207224 */ /* 0x000fe400010e0620 */
[----:B------:R-:W-:-:S03]  /*9c20*/  IMAD.WIDE.U32 R34, R40, R38, RZ ;  /* 0x0000002628227225 */ /* 0x000fc600078e00ff */
[----:B------:R-:W-:Y:S01]  /*9c30*/  IADD3.X R39, PT, PT, RZ, R32, RZ, P1, !PT ;  /* 0x00000020ff277210 */ /* 0x000fe20000ffe4ff */
[----:B------:R-:W-:Y:S01]  /*9c40*/  IMAD R32, R40, R37, R35 ;  /* 0x0000002528207224 */ /* 0x000fe200078e0223 */
[----:B------:R-:W-:-:S03]  /*9c50*/  IADD3 R2, P1, PT, -R34, R2, RZ ;  /* 0x0000000222027210 */ /* 0x000fc60007f3e1ff */
[-C--:B------:R-:W-:Y:S01]  /*9c60*/  IMAD R32, R39, R38.reuse, R32 ;  /* 0x0000002627207224 */ /* 0x080fe200078e0220 */
[----:B------:R-:W-:Y:S02]  /*9c70*/  ISETP.GE.U32.AND P3, PT, R2, R38, PT ;  /* 0x000000260200720c */ /* 0x000fe40003f66070 */
[----:B------:R-:W-:Y:S01]  /*9c80*/  IADD3 R33, P2, PT, -R38, R2, RZ ;  /* 0x0000000226217210 */ /* 0x000fe20007f5e1ff */
[----:B------:R-:W-:Y:S01]  /*9c90*/  IMAD.X R0, R0, 0x1, ~R32, P1 ;  /* 0x0000000100007824 */ /* 0x000fe200008e0e20 */
[----:B------:R-:W-:-:S04]  /*9ca0*/  IADD3 R35, P1, PT, R40, 0x1, RZ ;  /* 0x0000000128237810 */ /* 0x000fc80007f3e0ff */
[----:B------:R-:W-:Y:S01]  /*9cb0*/  ISETP.GE.U32.AND.EX P3, PT, R0, R37, PT, P3 ;  /* 0x000000250000720c */ /* 0x000fe20003f66130 */
[----:B------:R-:W-:Y:S01]  /*9cc0*/  IMAD.X R34, RZ, RZ, R39, P1 ;  /* 0x000000ffff227224 */ /* 0x000fe200008e0627 */
[----:B------:R-:W-:Y:S02]  /*9cd0*/  IADD3.X R32, PT, PT, ~R37, R0, RZ, P2, !PT ;  /* 0x0000000025207210 */ /* 0x000fe400017fe5ff */
[----:B------:R-:W-:Y:S02]  /*9ce0*/  SEL R33, R33, R2, P3 ;  /* 0x0000000221217207 */ /* 0x000fe40001800000 */
[----:B------:R-:W-:Y:S02]  /*9cf0*/  SEL R35, R35, R40, P3 ;  /* 0x0000002823237207 */ /* 0x000fe40001800000 */
[----:B------:R-:W-:Y:S02]  /*9d00*/  SEL R32, R32, R0, P3 ;  /* 0x0000000020207207 */ /* 0x000fe40001800000 */
[----:B------:R-:W-:-:S02]  /*9d10*/  SEL R34, R34, R39, P3 ;  /* 0x0000002722227207 */ /* 0x000fc40001800000 */
[----:B------:R-:W-:Y:S02]  /*9d20*/  ISETP.GE.U32.AND P3, PT, R33, R38, PT ;  /* 0x000000262100720c */ /* 0x000fe40003f66070 */
[----:B------:R-:W-:Y:S02]  /*9d30*/  IADD3 R0, P2, PT, R35, 0x1, RZ ;  /* 0x0000000123007810 */ /* 0x000fe40007f5e0ff */
[----:B------:R-:W-:Y:S02]  /*9d40*/  ISETP.NE.U32.AND P1, PT, R38, RZ, PT ;  /* 0x000000ff2600720c */ /* 0x000fe40003f25070 */
[----:B------:R-:W-:Y:S02]  /*9d50*/  ISETP.GE.U32.AND.EX P3, PT, R32, R37, PT, P3 ;  /* 0x000000252000720c */ /* 0x000fe40003f66130 */
[----:B------:R-:W-:Y:S02]  /*9d60*/  IADD3.X R2, PT, PT, RZ, R34, RZ, P2, !PT ;  /* 0x00000022ff027210 */ /* 0x000fe400017fe4ff */
[----:B------:R-:W-:-:S02]  /*9d70*/  ISETP.NE.AND.EX P1, PT, R37, RZ, PT, P1 ;  /* 0x000000ff2500720c */ /* 0x000fc40003f25310 */
[----:B------:R-:W-:Y:S02]  /*9d80*/  MOV R37, 0x0 ;  /* 0x0000000000257802 */ /* 0x000fe40000000f00 */
[----:B------:R-:W-:Y:S02]  /*9d90*/  SEL R0, R0, R35, P3 ;  /* 0x0000002300007207 */ /* 0x000fe40001800000 */
[----:B------:R-:W-:Y:S02]  /*9da0*/  SEL R2, R2, R34, P3 ;  /* 0x0000002202027207 */ /* 0x000fe40001800000 */
[----:B------:R-:W-:Y:S02]  /*9db0*/  SEL R0, R0, 0xffffffff, P1 ;  /* 0xffffffff00007807 */ /* 0x000fe40000800000 */
[----:B------:R-:W-:Y:S01]  /*9dc0*/  SEL R2, R2, 0xffffffff, P1 ;  /* 0xffffffff02027807 */ /* 0x000fe20000800000 */
[----:B------:R-:W-:Y:S06]  /*9dd0*/  RET.REL.NODEC R36 `(_ZN7cutlass6KernelINS_4gemm6kernel14RankKUniversalINS1_11threadblock13MmaMultistageINS1_9GemmShapeILi16ELi32ELi16EEENS_9transform11threadblock28PredicatedTileAccessIteratorINS_11MatrixShapeILi16ELi16EEEdNS_6layout11ColumnMajorELi1ENS8_31PitchLinearWarpStripedThreadMapINS_16PitchLinearShapeILi16ELi16EEELi64ENSG_ILi16ELi2EEELi1EEENS_5ArrayIdLi1ELb1EEELb0ENSD_9NoPermuteEEENS9_25RegularTileAccessIteratorISC_dNSD_43ColumnMajorTensorOpMultiplicandCongruous64bELi1ESJ_Li8EEELNS_4arch14CacheOperation4KindE0ENSA_INSB_ILi16ELi32EEEdNSD_8RowMajorELi0ENSF_INSG_ILi32ELi16EEELi64ESI_Li1EEESL_Lb0ESM_EENSO_ISU_dNSD_40RowMajorTensorOpMultiplicandCongruous64bELi0ESX_Li8EEELST_0EdSV_NS4_9MmaPolicyINS1_4warp11MmaTensorOpINS6_ILi16ELi16ELi16EEEdSP_dSZ_dSV_NS12_17MmaTensorOpPolicyINSR_3MmaINS6_ILi8ELi8ELi4EEELi32EdSV_dSE_dSV_NSR_13OpMultiplyAddEEENSB_ILi1ELi1EEEEELi1ELb0EbEENSB_ILi0ELi0EEES1D_Li1EEELi5ELNS1_23SharedMemoryClearOptionE0EbEENS_8epilogue11threadblock8EpilogueIS7_S1C_Li1ENS1I_27PredicatedTileIteratorBlas3INS1I_26OutputTileOptimalThreadMapINS1I_15OutputTileShapeILi32ELi8ELi1ELi1ELi1EEENS1M_ILi1ELi2ELi1ELi1ELi2EEELi64ELi1ELi64EEEdLNS_8BlasModeE1EEENS1H_4warp24FragmentIteratorTensorOpIS14_S17_dNSK_IdLi2ELb1EEESV_EENS1S_20TileIteratorTensorOpIS14_S17_dSV_EENS1I_18SharedLoadIteratorINS1P_18CompactedThreadMapEdLi8EEENS1H_6thread17LinearCombinationIdLi1EddLNS21_9ScaleType4KindE0ELNS_15FloatRoundStyleE2EdEENSB_ILi0ELi4EEELi1ELi1EEENS4_30GemmIdentityThreadblockSwizzleILi8EEELNS_8FillModeE2EEEEEvNT_6ParamsE) ;  /* 0xffffff6024887950 */ /* 0x000fec0003c3ffff */
.L_x_106:
[----:B------:R-:W-:-:S00]  /*9de0*/  BRA `(.L_x_106) ;  /* 0xfffffffc00fc7947 */ /* 0x000fc0000383ffff */
[----:B------:R-:W-:-:S00]  /*9df0*/  NOP ;  /* 0x0000000000007918 */ /* 0x000fc00000000000 */
        /* <DEDUP_REMOVED lines=8> */
.L_x_113:


//--------------------- .text._Z20ReferenceSyrk_kerneliidPKdidPdi --------------------------
	.section	.text._Z20ReferenceSyrk_kerneliidPKdidPdi,"ax",@progbits
	.align	128
        .global         _Z20ReferenceSyrk_kerneliidPKdidPdi
        .type           _Z20ReferenceSyrk_kerneliidPKdidPdi,@function
        .size           _Z20ReferenceSyrk_kerneliidPKdidPdi,(.L_x_115 - _Z20ReferenceSyrk_kerneliidPKdidPdi)
        .other          _Z20ReferenceSyrk_kerneliidPKdidPdi,@"STO_CUDA_ENTRY STV_DEFAULT"
_Z20ReferenceSyrk_kerneliidPKdidPdi:
.text._Z20ReferenceSyrk_kerneliidPKdidPdi:
[----:B------:R-:W-:Y:S01]  /*0000*/  LDC R1, c[0x0][0x37c] ;  /* 0x0000df00ff017b82 */ /* 0x000fe20000000800 */
[----:B------:R-:W0:Y:S07]  /*0010*/  S2R R0, SR_TID.X ;  /* 0x0000000000007919 */ /* 0x000e2e0000002100 */
[----:B------:R-:W0:Y:S01]  /*0020*/  S2UR UR4, SR_CTAID.X ;  /* 0x00000000000479c3 */ /* 0x000e220000002500 */
[----:B------:R-:W1:Y:S01]  /*0030*/  LDCU UR6, c[0x0][0x380] ;  /* 0x00007000ff0677ac */ /* 0x000e620008000800 */
[----:B------:R-:W2:Y:S06]  /*0040*/  S2R R2, SR_TID.Y ;  /* 0x0000000000027919 */ /* 0x000eac0000002200 */
[----:B------:R-:W0:Y:S08]  /*0050*/  LDC R3, c[0x0][0x360] ;  /* 0x0000d800ff037b82 */ /* 0x000e300000000800 */
[----:B------:R-:W2:Y:S08]  /*0060*/  S2UR UR5, SR_CTAID.Y ;  /* 0x00000000000579c3 */ /* 0x000eb00000002600 */
[----:B------:R-:W2:Y:S01]  /*0070*/  LDC R5, c[0x0][0x364] ;  /* 0x0000d900ff057b82 */ /* 0x000ea20000000800 */
[----:B0-----:R-:W-:-:S02]  /*0080*/  IMAD R0, R3, UR4, R0 ;  /* 0x0000000403007c24 */ /* 0x001fc4000f8e0200 */
[----:B--2---:R-:W-:-:S05]  /*0090*/  IMAD R3, R5, UR5, R2 ;  /* 0x0000000505037c24 */ /* 0x004fca000f8e0202 */
[----:B------:R-:W-:-:S04]  /*00a0*/  VIMNMX R2, PT, PT, R0, R3, !PT ;  /* 0x0000000300027248 */ /* 0x000fc80007fe0100 */
[----:B-1----:R-:W-:-:S04]  /*00b0*/  ISETP.GE.AND P0, PT, R2, UR6, PT ;  /* 0x0000000602007c0c */ /* 0x002fc8000bf06270 */
[----:B------:R-:W-:-:S13]  /*00c0*/  ISETP.LT.OR P0, PT, R0, R3, P0 ;  /* 0x000000030000720c */ /* 0x000fda0000701670 */
[----:B------:R-:W-:Y:S05]  /*00d0*/  @P0 EXIT ;  /* 0x000000000000094d */ /* 0x000fea0003800000 */
[----:B------:R-:W0:Y:S01]  /*00e0*/  LDC R2, c[0x0][0x384] ;  /* 0x0000e100ff027b82 */ /* 0x000e220000000800 */
[----:B------:R-:W1:Y:S01]  /*00f0*/  LDCU.64 UR4, c[0x0][0x358] ;  /* 0x00006b00ff0477ac */ /* 0x000e620008000a00 */
[----:B------:R-:W-:Y:S02]  /*0100*/  CS2R R16, SRZ ;  /* 0x0000000000107805 */ /* 0x000fe4000001ff00 */
[----:B0-----:R-:W-:-:S13]  /*0110*/  ISETP.GE.AND P0, PT, R2, 0x1, PT ;  /* 0x000000010200780c */ /* 0x001fda0003f06270 */
[----:B-1----:R-:W-:Y:S05]  /*0120*/  @!P0 BRA `(.L_x_107) ;  /* 0x0000000400d08947 */ /* 0x002fea0003800000 */
[C---:B------:R-:W-:Y:S01]  /*0130*/  ISETP.GE.U32.AND P1, PT, R2.reuse, 0x8, PT ;  /* 0x000000080200780c */ /* 0x040fe20003f26070 */
[----:B------:R-:W-:Y:S01]  /*0140*/  HFMA2 R6, -RZ, RZ, 0, 0 ;  /* 0x00000000ff067431 */ /* 0x000fe200000001ff */
[----:B------:R-:W-:Y:S02]  /*0150*/  LOP3.LUT R5, R2, 0x7, RZ, 0xc0, !PT ;  /* 0x0000000702057812 */ /* 0x000fe400078ec0ff */
[----:B------:R-:W-:Y:S02]  /*0160*/  CS2R R16, SRZ ;  /* 0x0000000000107805 */ /* 0x000fe4000001ff00 */
[----:B------:R-:W-:-:S07]  /*0170*/  ISETP.NE.AND P0, PT, R5, RZ, PT ;  /* 0x000000ff0500720c */ /* 0x000fce0003f05270 */
[----:B------:R-:W-:Y:S06]  /*0180*/  @!P1 BRA `(.L_x_108) ;  /* 0x0000000000d09947 */ /* 0x000fec0003800000 */
[----:B------:R-:W-:Y:S02]  /*0190*/  LOP3.LUT R6, R2, 0x7ffffff8, RZ, 0xc0, !PT ;  /* 0x7ffffff802067812 */ /* 0x000fe400078ec0ff */
[----:B------:R-:W-:Y:S02]  /*01a0*/  CS2R R16, SRZ ;  /* 0x0000000000107805 */ /* 0x000fe4000001ff00 */
[----:B------:R-:W-:Y:S02]  /*01b0*/  MOV R24, R0 ;  /* 0x0000000000187202 */ /* 0x000fe40000000f00 */
[----:B------:R-:W-:Y:S02]  /*01c0*/  MOV R4, R3 ;  /* 0x0000000300047202 */ /* 0x000fe40000000f00 */
[----:B------:R-:W-:-:S07]  /*01d0*/  IADD3 R7, PT, PT, -R6, RZ, RZ ;  /* 0x000000ff06077210 */ /* 0x000fce0007ffe1ff */
.L_x_109:
[----:B------:R-:W0:Y:S08]  /*01e0*/  LDC.64 R20, c[0x0][0x390] ;  /* 0x0000e400ff147b82 */ /* 0x000e300000000a00 */
[----:B------:R-:W1:Y:S01]  /*01f0*/  LDC R25, c[0x0][0x398] ;  /* 0x0000e600ff197b82 */ /* 0x000e620000000800 */
[----:B0-----:R-:W-:-:S04]  /*0200*/  IMAD.WIDE R22, R24, 0x8, R20 ;  /* 0x0000000818167825 */ /* 0x001fc800078e0214 */
[----:B------:R-:W-:Y:S01]  /*0210*/  IMAD.WIDE R20, R4, 0x8, R20 ;  /* 0x0000000804147825 */ /* 0x000fe200078e0214 */
[----:B------:R-:W2:Y:S04]  /*0220*/  LDG.E.64 R8, desc[UR4][R22.64] ;  /* 0x0000000416087981 */ /* 0x000ea8000c1e1b00 */
[----:B------:R-:W2:Y:S01]  /*0230*/  LDG.E.64 R14, desc[UR4][R20.64] ;  /* 0x00000004140e7981 */ /* 0x000ea2000c1e1b00 */
[----:B-1----:R-:W-:-:S04]  /*0240*/  IMAD.WIDE R28, R25, 0x8, R22 ;  /* 0x00000008191c7825 */ /* 0x002fc800078e0216 */
[C---:B------:R-:W-:Y:S01]  /*0250*/  IMAD.WIDE R18, R25.reuse, 0x8, R20 ;  /* 0x0000000819127825 */ /* 0x040fe200078e0214 */
[----:B------:R0:W3:Y:S04]  /*0260*/  LDG.E.64 R12, desc[UR4][R28.64] ;  /* 0x000000041c0c7981 */ /* 0x0000e8000c1e1b00 */
[----:B------:R-:W3:Y:S01]  /*0270*/  LDG.E.64 R10, desc[UR4][R18.64] ;  /* 0x00000004120a7981 */ /* 0x000ee2000c1e1b00 */
[----:B------:R-:W-:-:S04]  /*0280*/  IMAD.WIDE R26, R25, 0x8, R18 ;  /* 0x00000008191a7825 */ /* 0x000fc800078e0212 */
[----:B0-----:R-:W-:Y:S01]  /*0290*/  IMAD.WIDE R28, R25, 0x8, R28 ;  /* 0x00000008191c7825 */ /* 0x001fe200078e021c */
[----:B--2---:R-:W-:-:S04]  /*02a0*/  DFMA R14, R8, R14, R16 ;  /* 0x0000000e080e722b */ /* 0x004fc80000000010 */
[----:B------:R-:W2:Y:S04]  /*02b0*/  LDG.E.64 R8, desc[UR4][R28.64] ;  /* 0x000000041c087981 */ /* 0x000ea8000c1e1b00 */
[----:B------:R-:W2:Y:S01]  /*02c0*/  LDG.E.64 R16, desc[UR4][R26.64] ;  /* 0x000000041a107981 */ /* 0x000ea2000c1e1b00 */
[----:B------:R-:W-:Y:S01]  /*02d0*/  IMAD.WIDE R20, R25, 0x8, R28 ;  /* 0x0000000819147825 */ /* 0x000fe200078e021c */
[----:B---3--:R-:W-:-:S03]  /*02e0*/  DFMA R10, R12, R10, R14 ;  /* 0x0000000a0c0a722b */ /* 0x008fc6000000000e */
        /* <DEDUP_REMOVED lines=14> */
[----:B0-----:R-:W-:-:S04]  /*03d0*/  IMAD.WIDE R26, R25, 0x8, R26 ;  /* 0x00000008191a7825 */ /* 0x001fc800078e021a */
[----:B------:R-:W-:-:S04]  /*03e0*/  IMAD.WIDE R18, R25, 0x8, R22 ;  /* 0x0000000819127825 */ /* 0x000fc800078e0216 */
[----:B------:R-:W-:Y:S02]  /*03f0*/  IMAD.WIDE R20, R25, 0x8, R26 ;  /* 0x0000000819147825 */ /* 0x000fe400078e021a */
[----:B------:R-:W4:Y:S04]  /*0400*/  LDG.E.64 R18, desc[UR4][R18.64] ;  /* 0x0000000412127981 */ /* 0x000f28000c1e1b00 */
[----:B------:R-:W4:Y:S01]  /*0410*/  LDG.E.64 R20, desc[UR4][R20.64] ;  /* 0x0000000414147981 */ /* 0x000f22000c1e1b00 */
[----:B--2---:R-:W-:-:S03]  /*0420*/  DFMA R8, R10, R8, R12 ;  /* 0x000000080a08722b */ /* 0x004fc6000000000c */
[----:B------:R-:W2:Y:S04]  /*0430*/  LDG.E.64 R10, desc[UR4][R26.64] ;  /* 0x000000041a0a7981 */ /* 0x000ea8000c1e1b00 */
[----:B------:R-:W2:Y:S01]  /*0440*/  LDG.E.64 R12, desc[UR4][R22.64] ;  /* 0x00000004160c7981 */ /* 0x000ea2000c1e1b00 */
[----:B------:R-:W-:Y:S01]  /*0450*/  IADD3 R7, PT, PT, R7, 0x8, RZ ;  /* 0x0000000807077810 */ /* 0x000fe20007ffe0ff */
[----:B---3--:R-:W-:-:S03]  /*0460*/  DFMA R8, R14, R16, R8 ;  /* 0x000000100e08722b */ /* 0x008fc60000000008 */
[----:B------:R-:W-:Y:S02]  /*0470*/  ISETP.NE.AND P1, PT, R7, RZ, PT ;  /* 0x000000ff0700720c */ /* 0x000fe40003f25270 */
[C---:B------:R-:W-:Y:S02]  /*0480*/  LEA R4, R25.reuse, R4, 0x3 ;  /* 0x0000000419047211 */ /* 0x040fe400078e18ff */
[----:B------:R-:W-:Y:S01]  /*0490*/  LEA R24, R25, R24, 0x3 ;  /* 0x0000001819187211 */ /* 0x000fe200078e18ff */
[----:B--2---:R-:W-:-:S08]  /*04a0*/  DFMA R8, R10, R12, R8 ;  /* 0x0000000c0a08722b */ /* 0x004fd00000000008 */
[----:B----4-:R-:W-:Y:S01]  /*04b0*/  DFMA R16, R20, R18, R8 ;  /* 0x000000121410722b */ /* 0x010fe20000000008 */
[----:B------:R-:W-:Y:S10]  /*04c0*/  @P1 BRA `(.L_x_109) ;  /* 0xfffffffc00441947 */ /* 0x000ff4000383ffff */
.L_x_108:
[----:B------:R-:W-:Y:S05]  /*04d0*/  @!P0 BRA `(.L_x_107) ;  /* 0x0000000000e48947 */ /* 0x000fea0003800000 */
[----:B------:R-:W-:Y:S02]  /*04e0*/  ISETP.GE.U32.AND P0, PT, R5, 0x4, PT ;  /* 0x000000040500780c */ /* 0x000fe40003f06070 */
[----:B------:R-:W-:-:S04]  /*04f0*/  LOP3.LUT R7, R2, 0x3, RZ, 0xc0, !PT ;  /* 0x0000000302077812 */ /* 0x000fc800078ec0ff */
[----:B------:R-:W-:-:S07]  /*0500*/  ISETP.NE.AND P1, PT, R7, RZ, PT ;  /* 0x000000ff0700720c */ /* 0x000fce0003f25270 */
[----:B------:R-:W-:Y:S06]  /*0510*/  @!P0 BRA `(.L_x_110) ;  /* 0x0000000000648947 */ /* 0x000fec0003800000 */
[----:B------:R-:W0:Y:S08]  /*0520*/  LDC R25, c[0x0][0x398] ;  /* 0x0000e600ff197b82 */ /* 0x000e300000000800 */
[----:B------:R-:W1:Y:S01]  /*0530*/  LDC.64 R8, c[0x0][0x390] ;  /* 0x0000e400ff087b82 */ /* 0x000e620000000a00 */
[CC--:B0-----:R-:W-:Y:S02]  /*0540*/  IMAD R29, R6.reuse, R25.reuse, R0 ;  /* 0x00000019061d7224 */ /* 0x0c1fe400078e0200 */
[----:B------:R-:W-:-:S02]  /*0550*/  IMAD R5, R6, R25, R3 ;  /* 0x0000001906057224 */ /* 0x000fc400078e0203 */
[----:B-1----:R-:W-:-:S04]  /*0560*/  IMAD.WIDE R28, R29, 0x8, R8 ;  /* 0x000000081d1c7825 */ /* 0x002fc800078e0208 */
[----:B------:R-:W-:Y:S01]  /*0570*/  IMAD.WIDE R8, R5, 0x8, R8 ;  /* 0x0000000805087825 */ /* 0x000fe200078e0208 */
[----:B------:R-:W2:Y:S04]  /*0580*/  LDG.E.64 R12, desc[UR4][R28.64] ;  /* 0x000000041c0c7981 */ /* 0x000ea8000c1e1b00 */
[----:B------:R-:W2:Y:S01]  /*0590*/  LDG.E.64 R4, desc[UR4][R8.64] ;  /* 0x0000000408047981 */ /* 0x000ea2000c1e1b00 */
[----:B------:R-:W-:-:S04]  /*05a0*/  IMAD.WIDE R26, R25, 0x8, R28 ;  /* 0x00000008191a7825 */ /* 0x000fc800078e021c */
[C---:B------:R-:W-:Y:S02]  /*05b0*/  IMAD.WIDE R20, R25.reuse, 0x8, R8 ;  /* 0x0000000819147825 */ /* 0x040fe400078e0208 */
[----:B------:R0:W3:Y:S04]  /*05c0*/  LDG.E.64 R8, desc[UR4][R26.64] ;  /* 0x000000041a087981 */ /* 0x0000e8000c1e1b00 */
[----:B------:R1:W3:Y:S01]  /*05d0*/  LDG.E.64 R10, desc[UR4][R20.64] ;  /* 0x00000004140a7981 */ /* 0x0002e2000c1e1b00 */
[----:B0-----:R-:W-:-:S04]  /*05e0*/  IMAD.WIDE R26, R25, 0x8, R26 ;  /* 0x00000008191a7825 */ /* 0x001fc800078e021a */
[C---:B-1----:R-:W-:Y:S01]  /*05f0*/  IMAD.WIDE R20, R25.reuse, 0x8, R20 ;  /* 0x0000000819147825 */ /* 0x042fe200078e0214 */
[----:B------:R-:W4:Y:S03]  /*0600*/  LDG.E.64 R14, desc[UR4][R26.64] ;  /* 0x000000041a0e7981 */ /* 0x000f26000c1e1b00 */
[C---:B------:R-:W-:Y:S01]  /*0610*/  IMAD.WIDE R22, R25.reuse, 0x8, R26 ;  /* 0x0000000819167825 */ /* 0x040fe200078e021a */
[----:B------:R-:W4:Y:S03]  /*0620*/  LDG.E.64 R18, desc[UR4][R20.64] ;  /* 0x0000000414127981 */ /* 0x000f26000c1e1b00 */
[----:B------:R-:W-:Y:S02]  /*0630*/  IMAD.WIDE R24, R25, 0x8, R20 ;  /* 0x0000000819187825 */ /* 0x000fe400078e0214 */
[----:B------:R-:W5:Y:S04]  /*0640*/  LDG.E.64 R22, desc[UR4][R22.64] ;  /* 0x0000000416167981 */ /* 0x000f68000c1e1b00 */
[----:B------:R-:W5:Y:S01]  /*0650*/  LDG.E.64 R24, desc[UR4][R24.64] ;  /* 0x0000000418187981 */ /* 0x000f62000c1e1b00 */
[----:B------:R-:W-:Y:S01]  /*0660*/  IADD3 R6, PT, PT, R6, 0x4, RZ ;  /* 0x0000000406067810 */ /* 0x000fe20007ffe0ff */
[----:B--2---:R-:W-:-:S08]  /*0670*/  DFMA R4, R12, R4, R16 ;  /* 0x000000040c04722b */ /* 0x004fd00000000010 */
[----:B---3--:R-:W-:-:S08]  /*0680*/  DFMA R4, R8, R10, R4 ;  /* 0x0000000a0804722b */ /* 0x008fd00000000004 */
[----:B----4-:R-:W-:-:S08]  /*0690*/  DFMA R4, R14, R18, R4 ;  /* 0x000000120e04722b */ /* 0x010fd00000000004 */
[----:B-----5:R-:W-:-:S11]  /*06a0*/  DFMA R16, R22, R24, R4 ;  /* 0x000000181610722b */ /* 0x020fd60000000004 */
.L_x_110:
[----:B------:R-:W-:Y:S05]  /*06b0*/  @!P1 BRA `(.L_x_107) ;  /* 0x00000000006c9947 */ /* 0x000fea0003800000 */
[----:B------:R-:W-:Y:S02]  /*06c0*/  ISETP.NE.AND P0, PT, R7, 0x1, PT ;  /* 0x000000010700780c */ /* 0x000fe40003f05270 */
[----:B------:R-:W-:-:S04]  /*06d0*/  LOP3.LUT R2, R2, 0x1, RZ, 0xc0, !PT ;  /* 0x0000000102027812 */ /* 0x000fc800078ec0ff */
[----:B------:R-:W-:-:S07]  /*06e0*/  ISETP.NE.U32.AND P1, PT, R2, 0x1, PT ;  /* 0x000000010200780c */ /* 0x000fce0003f25070 */
[----:B------:R-:W0:Y:S08]  /*06f0*/  @P0 LDC R13, c[0x0][0x398] ;  /* 0x0000e600ff0d0b82 */ /* 0x000e300000000800 */
[----:B------:R-:W1:Y:S08]  /*0700*/  @P0 LDC.64 R4, c[0x0][0x390] ;  /* 0x0000e400ff040b82 */ /* 0x000e700000000a00 */
[----:B------:R-:W2:Y:S08]  /*0710*/  @!P1 LDC R25, c[0x0][0x398] ;  /* 0x0000e600ff199b82 */ /* 0x000eb00000000800 */
[----:B------:R-:W3:Y:S01]  /*0720*/  @!P1 LDC.64 R10, c[0x0][0x390] ;  /* 0x0000e400ff0a9b82 */ /* 0x000ee20000000a00 */
[----:B0-----:R-:W-:-:S02]  /*0730*/  @P0 IMAD R19, R6, R13, R0 ;  /* 0x0000000d06130224 */ /* 0x001fc400078e0200 */
[C---:B------:R-:W-:Y:S01]  /*0740*/  @P0 IMAD R21, R6.reuse, R13, R3 ;  /* 0x0000000d06150224 */ /* 0x040fe200078e0203 */
[----:B------:R-:W-:Y:S01]  /*0750*/  @P0 IADD3 R6, PT, PT, R6, 0x2, RZ ;  /* 0x0000000206060810 */ /* 0x000fe20007ffe0ff */
[----:B-1----:R-:W-:-:S04]  /*0760*/  @P0 IMAD.WIDE R18, R19, 0x8, R4 ;  /* 0x0000000813120825 */ /* 0x002fc800078e0204 */
[----:B------:R-:W-:Y:S02]  /*0770*/  @P0 IMAD.WIDE R20, R21, 0x8, R4 ;  /* 0x0000000815140825 */ /* 0x000fe400078e0204 */
[----:B------:R-:W4:Y:S02]  /*0780*/  @P0 LDG.E.64 R4, desc[UR4][R18.64] ;  /* 0x0000000412040981 */ /* 0x000f24000c1e1b00 */
[C---:B------:R-:W-:Y:S02]  /*0790*/  @P0 IMAD.WIDE R22, R13.reuse, 0x8, R18 ;  /* 0x000000080d160825 */ /* 0x040fe400078e0212 */
[----:B------:R-:W4:Y:S02]  /*07a0*/  @P0 LDG.E.64 R8, desc[UR4][R20.64] ;  /* 0x0000000414080981 */ /* 0x000f24000c1e1b00 */
[----:B------:R-:W-:-:S04]  /*07b0*/  @P0 IMAD.WIDE R12, R13, 0x8, R20 ;  /* 0x000000080d0c0825 */ /* 0x000fc800078e0214 */
[CC--:B--2---:R-:W-:Y:S02]  /*07c0*/  @!P1 IMAD R15, R6.reuse, R25.reuse, R0 ;  /* 0x00000019060f9224 */ /* 0x0c4fe400078e0200 */
[----:B------:R-:W-:Y:S01]  /*07d0*/  @!P1 IMAD R25, R6, R25, R3 ;  /* 0x0000001906199224 */ /* 0x000fe200078e0203 */
[----:B------:R-:W2:Y:S01]  /*07e0*/  @P0 LDG.E.64 R12, desc[UR4][R12.64] ;  /* 0x000000040c0c0981 */ /* 0x000ea2000c1e1b00 */
[----:B---3--:R-:W-:-:S03]  /*07f0*/  @!P1 IMAD.WIDE R14, R15, 0x8, R10 ;  /* 0x000000080f0e9825 */ /* 0x008fc600078e020a */
[----:B------:R-:W2:Y:S01]  /*0800*/  @P0 LDG.E.64 R6, desc[UR4][R22.64] ;  /* 0x0000000416060981 */ /* 0x000ea2000c1e1b00 */
[----:B------:R-:W-:-:S03]  /*0810*/  @!P1 IMAD.WIDE R10, R25, 0x8, R10 ;  /* 0x00000008190a9825 */ /* 0x000fc600078e020a */
[----:B------:R-:W3:Y:S04]  /*0820*/  @!P1 LDG.E.64 R14, desc[UR4][R14.64] ;  /* 0x000000040e0e9981 */ /* 0x000ee8000c1e1b00 */
[----:B------:R-:W3:Y:S01]  /*0830*/  @!P1 LDG.E.64 R10, desc[UR4][R10.64] ;  /* 0x000000040a0a9981 */ /* 0x000ee2000c1e1b00 */
[----:B----4-:R-:W-:-:S08]  /*0840*/  @P0 DFMA R4, R4, R8, R16 ;  /* 0x000000080404022b */ /* 0x010fd00000000010 */
[----:B--2---:R-:W-:-:S08]  /*0850*/  @P0 DFMA R16, R6, R12, R4 ;  /* 0x0000000c0610022b */ /* 0x004fd00000000004 */
[----:B---3--:R-:W-:-:S11]  /*0860*/  @!P1 DFMA R16, R14, R10, R16 ;  /* 0x0000000a0e10922b */ /* 0x008fd60000000010 */
.L_x_107:
[----:B------:R-:W0:Y:S01]  /*0870*/  LDC.64 R4, c[0x0][0x3a8] ;  /* 0x0000ea00ff047b82 */ /* 0x000e220000000a00 */
[----:B------:R-:W1:Y:S07]  /*0880*/  LDCU UR6, c[0x0][0x3b0] ;  /* 0x00007600ff0677ac */ /* 0x000e6e0008000800 */
[----:B------:R-:W2:Y:S01]  /*0890*/  LDC.64 R6, c[0x0][0x3a0] ;  /* 0x0000e800ff067b82 */ /* 0x000ea20000000a00 */
[----:B-1----:R-:W-:Y:S01]  /*08a0*/  IMAD R3, R3, UR6, R0 ;  /* 0x0000000603037c24 */ /* 0x002fe2000f8e0200 */
[----:B------:R-:W1:Y:S03]  /*08b0*/  LDCU.64 UR6, c[0x0][0x388] ;  /* 0x00007100ff0677ac */ /* 0x000e660008000a00 */
[----:B0-----:R-:W-:-:S05]  /*08c0*/  IMAD.WIDE R2, R3, 0x8, R4 ;  /* 0x0000000803027825 */ /* 0x001fca00078e0204 */
[----:B------:R-:W2:Y:S02]  /*08d0*/  LDG.E.64 R4, desc[UR4][R2.64] ;  /* 0x0000000402047981 */ /* 0x000ea4000c1e1b00 */
[----:B--2---:R-:W-:-:S08]  /*08e0*/  DMUL R4, R4, R6 ;  /* 0x0000000604047228 */ /* 0x004fd00000000000 */
[----:B-1----:R-:W-:-:S07]  /*08f0*/  DFMA R4, R16, UR6, R4 ;  /* 0x0000000610047c2b */ /* 0x002fce0008000004 */
[----:B------:R-:W-:Y:S01]  /*0900*/  STG.E.64 desc[UR4][R2.64], R4 ;  /* 0x0000000402007986 */ /* 0x000fe2000c101b04 */
[----:B------:R-:W-:Y:S05]  /*0910*/  EXIT ;  /* 0x000000000000794d */ /* 0x000fea0003800000 */
.L_x_111:
        /* <DEDUP_REMOVED lines=14> */
.L_x_115:


//--------------------- .text._Z23InitializeMatrix_kernelPdiiii --------------------------
	.section	.text._Z23InitializeMatrix_kernelPdiiii,"ax",@progbits
	.align	128
        .global         _Z23InitializeMatrix_kernelPdiiii
        .type           _Z23InitializeMatrix_kernelPdiiii,@function
        .size           _Z23InitializeMatrix_kernelPdiiii,(.L_x_116 - _Z23InitializeMatrix_kernelPdiiii)
        .other          _Z23InitializeMatrix_kernelPdiiii,@"STO_CUDA_ENTRY STV_DEFAULT"
_Z23InitializeMatrix_kernelPdiiii:
.text._Z23InitializeMatrix_kernelPdiiii:
[----:B------:R-:W-:Y:S01]  /*0000*/  LDC R1, c[0x0][0x37c] ;  /* 0x0000df00ff017b82 */ /* 0x000fe20000000800 */
[----:B------:R-:W0:Y:S07]  /*0010*/  S2R R3, SR_TID.Y ;  /* 0x0000000000037919 */ /* 0x000e2e0000002200 */
[----:B------:R-:W1:Y:S01]  /*0020*/  LDC R5, c[0x0][0x360] ;  /* 0x0000d800ff057b82 */ /* 0x000e620000000800 */
[----:B------:R-:W2:Y:S01]  /*0030*/  LDCU UR6, c[0x0][0x390] ;  /* 0x00007200ff0677ac */ /* 0x000ea20008000800 */
[----:B------:R-:W1:Y:S01]  /*0040*/  S2R R0, SR_TID.X ;  /* 0x0000000000007919 */ /* 0x000e620000002100 */
[----:B------:R-:W3:Y:S05]  /*0050*/  LDCU UR7, c[0x0][0x38c] ;  /* 0x00007180ff0777ac */ /* 0x000eea0008000800 */
[----:B------:R-:W0:Y:S08]  /*0060*/  S2UR UR5, SR_CTAID.Y ;  /* 0x00000000000579c3 */ /* 0x000e300000002600 */
[----:B------:R-:W0:Y:S08]  /*0070*/  LDC R2, c[0x0][0x364] ;  /* 0x0000d900ff027b82 */ /* 0x000e300000000800 */
[----:B------:R-:W1:Y:S01]  /*0080*/  S2UR UR4, SR_CTAID.X ;  /* 0x00000000000479c3 */ /* 0x000e620000002500 */
[----:B0-----:R-:W-:-:S05]  /*0090*/  IMAD R3, R2, UR5, R3 ;  /* 0x0000000502037c24 */ /* 0x001fca000f8e0203 */
[----:B--2---:R-:W-:Y:S01]  /*00a0*/  ISETP.GE.AND P0, PT, R3, UR6, PT ;  /* 0x0000000603007c0c */ /* 0x004fe2000bf06270 */
[----:B-1----:R-:W-:-:S05]  /*00b0*/  IMAD R0, R5, UR4, R0 ;  /* 0x0000000405007c24 */ /* 0x002fca000f8e0200 */
[----:B---3--:R-:W-:-:S13]  /*00c0*/  ISETP.GE.OR P0, PT, R0, UR7, P0 ;  /* 0x0000000700007c0c */ /* 0x008fda0008706670 */
[----:B------:R-:W-:Y:S05]  /*00d0*/  @P0 EXIT ;  /* 0x000000000000094d */ /* 0x000fea0003800000 */
[----:B------:R-:W0:Y:S01]  /*00e0*/  LDCU UR4, c[0x0][0x388] ;  /* 0x00007100ff0477ac */ /* 0x000e220008000800 */
[----:B------:R-:W1:Y:S01]  /*00f0*/  LDC.64 R4, c[0x0][0x380] ;  /* 0x0000e000ff047b82 */ /* 0x000e620000000a00 */
[----:B------:R-:W2:Y:S01]  /*0100*/  LDCU UR5, c[0x0][0x394] ;  /* 0x00007280ff0577ac */ /* 0x000ea20008000800 */
[----:B0-----:R-:W-:-:S05]  /*0110*/  IMAD R7, R3, UR4, R0 ;  /* 0x0000000403077c24 */ /* 0x001fca000f8e0200 */
[C---:B--2---:R-:W-:Y:S01]  /*0120*/  IADD3 R0, PT, PT, R7.reuse, UR5, RZ ;  /* 0x0000000507007c10 */ /* 0x044fe2000fffe0ff */
[----:B------:R-:W0:Y:S01]  /*0130*/  LDCU.64 UR4, c[0x0][0x358] ;  /* 0x00006b00ff0477ac */ /* 0x000e220008000a00 */
[----:B-1----:R-:W-:-:S04]  /*0140*/  IMAD.WIDE R4, R7, 0x8, R4 ;  /* 0x0000000807047825 */ /* 0x002fc800078e0204 */
[----:B------:R-:W-:-:S05]  /*0150*/  IMAD R0, R0, 0x41a7, RZ ;  /* 0x000041a700007824 */ /* 0x000fca00078e02ff */
[----:B------:R-:W-:-:S04]  /*0160*/  SHF.R.S32.HI R3, RZ, 0x1f, R0 ;  /* 0x0000001fff037819 */ /* 0x000fc80000011400 */
[----:B------:R-:W-:-:S04]  /*0170*/  LEA.HI R3, R3, R0, RZ, 0x4 ;  /* 0x0000000003037211 */ /* 0x000fc800078f20ff */
[----:B------:R-:W-:-:S04]  /*0180*/  LOP3.LUT R3, R3, 0xfffffff0, RZ, 0xc0, !PT ;  /* 0xfffffff003037812 */ /* 0x000fc800078ec0ff */
[----:B------:R-:W-:-:S06]  /*0190*/  IADD3 R3, PT, PT, R0, -0x8, -R3 ;  /* 0xfffffff800037810 */ /* 0x000fcc0007ffe803 */
[----:B------:R-:W0:Y:S02]  /*01a0*/  I2F.F64 R2, R3 ;  /* 0x0000000300027312 */ /* 0x000e240000201c00 */
[----:B0-----:R-:W-:Y:S01]  /*01b0*/  STG.E.64 desc[UR4][R4.64], R2 ;  /* 0x0000000204007986 */ /* 0x001fe2000c101b04 */
[----:B------:R-:W-:Y:S05]  /*01c0*/  EXIT ;  /* 0x000000000000794d */ /* 0x000fea0003800000 */
.L_x_112:
        /* <DEDUP_REMOVED lines=11> */
.L_x_116:


//--------------------- .nv.shared._ZN7cutlass6KernelINS_4gemm6kernel14RankKUniversalINS1_11threadblock13MmaMultistageINS1_9GemmShapeILi16ELi32ELi16EEENS_9transform11threadblock28PredicatedTileAccessIteratorINS_11MatrixShapeILi16ELi16EEEdNS_6layout11ColumnMajorELi1ENS8_31PitchLinearWarpStripedThreadMapINS_16PitchLinearShapeILi16ELi16EEELi64ENSG_ILi16ELi2EEELi1EEENS_5ArrayIdLi1ELb1EEELb0ENSD_9NoPermuteEEENS9_25RegularTileAccessIteratorISC_dNSD_43ColumnMajorTensorOpMultiplicandCongruous64bELi1ESJ_Li8EEELNS_4arch14CacheOperation4KindE0ENSA_INSB_ILi16ELi32EEEdNSD_8RowMajorELi0ENSF_INSG_ILi32ELi16EEELi64ESI_Li1EEESL_Lb0ESM_EENSO_ISU_dNSD_40RowMajorTensorOpMultiplicandCongruous64bELi0ESX_Li8EEELST_0EdSV_NS4_9MmaPolicyINS1_4warp11MmaTensorOpINS6_ILi16ELi16ELi16EEEdSP_dSZ_dSV_NS12_17MmaTensorOpPolicyINSR_3MmaINS6_ILi8ELi8ELi4EEELi32EdSV_dSE_dSV_NSR_13OpMultiplyAddEEENSB_ILi1ELi1EEEEELi1ELb0EbEENSB_ILi0ELi0EEES1D_Li1EEELi5ELNS1_23SharedMemoryClearOptionE0EbEENS_8epilogue11threadblock8EpilogueIS7_S1C_Li1ENS1I_27PredicatedTileIteratorBlas3INS1I_26OutputTileOptimalThreadMapINS1I_15OutputTileShapeILi32ELi8ELi1ELi1ELi1EEENS1M_ILi1ELi2ELi1ELi1ELi2EEELi64ELi1ELi64EEEdLNS_8BlasModeE1EEENS1H_4warp24FragmentIteratorTensorOpIS14_S17_dNSK_IdLi2ELb1EEESV_EENS1S_20TileIteratorTensorOpIS14_S17_dSV_EENS1I_18SharedLoadIteratorINS1P_18CompactedThreadMapEdLi8EEENS1H_6thread17LinearCombinationIdLi1EddLNS21_9ScaleType4KindE0ELNS_15FloatRoundStyleE2EdEENSB_ILi0ELi4EEELi1ELi1EEENS4_30GemmIdentityThreadblockSwizzleILi8EEELNS_8FillModeE2EEEEEvNT_6ParamsE --------------------------
	.section	.nv.shared._ZN7cutlass6KernelINS_4gemm6kernel14RankKUniversalINS1_11threadblock13MmaMultistageINS1_9GemmShapeILi16ELi32ELi16EEENS_9transform11threadblock28PredicatedTileAccessIteratorINS_11MatrixShapeILi16ELi16EEEdNS_6layout11ColumnMajorELi1ENS8_31PitchLinearWarpStripedThreadMapINS_16PitchLinearShapeILi16ELi16EEELi64ENSG_ILi16ELi2EEELi1EEENS_5ArrayIdLi1ELb1EEELb0ENSD_9NoPermuteEEENS9_25RegularTileAccessIteratorISC_dNSD_43ColumnMajorTensorOpMultiplicandCongruous64bELi1ESJ_Li8EEELNS_4arch14CacheOperation4KindE0ENSA_INSB_ILi16ELi32EEEdNSD_8RowMajorELi0ENSF_INSG_ILi32ELi16EEELi64ESI_Li1EEESL_Lb0ESM_EENSO_ISU_dNSD_40RowMajorTensorOpMultiplicandCongruous64bELi0ESX_Li8EEELST_0EdSV_NS4_9MmaPolicyINS1_4warp11MmaTensorOpINS6_ILi16ELi16ELi16EEEdSP_dSZ_dSV_NS12_17MmaTensorOpPolicyINSR_3MmaINS6_ILi8ELi8ELi4EEELi32EdSV_dSE_dSV_NSR_13OpMultiplyAddEEENSB_ILi1ELi1EEEEELi1ELb0EbEENSB_ILi0ELi0EEES1D_Li1EEELi5ELNS1_23SharedMemoryClearOptionE0EbEENS_8epilogue11threadblock8EpilogueIS7_S1C_Li1ENS1I_27PredicatedTileIteratorBlas3INS1I_26OutputTileOptimalThreadMapINS1I_15OutputTileShapeILi32ELi8ELi1ELi1ELi1EEENS1M_ILi1ELi2ELi1ELi1ELi2EEELi64ELi1ELi64EEEdLNS_8BlasModeE1EEENS1H_4warp24FragmentIteratorTensorOpIS14_S17_dNSK_IdLi2ELb1EEESV_EENS1S_20TileIteratorTensorOpIS14_S17_dSV_EENS1I_18SharedLoadIteratorINS1P_18CompactedThreadMapEdLi8EEENS1H_6thread17LinearCombinationIdLi1EddLNS21_9ScaleType4KindE0ELNS_15FloatRoundStyleE2EdEENSB_ILi0ELi4EEELi1ELi1EEENS4_30GemmIdentityThreadblockSwizzleILi8EEELNS_8FillModeE2EEEEEvNT_6ParamsE,"aw",@nobits
	.sectionflags	@""
	.align	16
	.zero		1024


//--------------------- .nv.shared.reserved.0     --------------------------
	.section	.nv.shared.reserved.0,"aw",@nobits
	.weak		__nv_reservedSMEM_offset_0_alias
	.size		__nv_reservedSMEM_offset_0_alias, 0, 64
	.other		__nv_reservedSMEM_offset_0_alias,@"STO_CUDA_RESERVED_SHARED STV_DEFAULT"
__nv_reservedSMEM_offset_0_alias:
	.zero		0
	.zero		64


//--------------------- .nv.global                --------------------------
	.section	.nv.global,"aw",@nobits
.nv.global:
	.type		_ZN34_INTERNAL_91f909e9_4_k_cu_3dd2ff8e4cute1_E,@object
	.size		_ZN34_INTERNAL_91f909e9_4_k_cu_3dd2ff8e4cute1_E,(_ZN34_INTERNAL_91f909e9_4_k_cu_3dd2ff8e4cuda3std3__45__cpo6cbeginE - _ZN34_INTERNAL_91f909e9_4_k_cu_3dd2ff8e4cute1_E)
_ZN34_INTERNAL_91f909e9_4_k_cu_3dd2ff8e4cute1_E:
	.zero		1
	.type		_ZN34_INTERNAL_91f909e9_4_k_cu_3dd2ff8e4cuda3std3__45__cpo6cbeginE,@object
	.size		_ZN34_INTERNAL_91f909e9_4_k_cu_3dd2ff8e4cuda3std3__45__cpo6cbeginE,(_ZN34_INTERNAL_91f909e9_4_k_cu_3dd2ff8e4cuda3std3__48in_placeE - _ZN34_INTERNAL_91f909e9_4_k_cu_3dd2ff8e4cuda3std3__45__cpo6cbeginE)
_ZN34_INTERNAL_91f909e9_4_k_cu_3dd2ff8e4cuda3std3__45__cpo6cbeginE:
	.zero		1
	.type		_ZN34_INTERNAL_91f909e9_4_k_cu_3dd2ff8e4cuda3std3__48in_placeE,@object
	.size		_ZN34_INTERNAL_91f909e9_4_k_cu_3dd2ff8e4cuda3std3__48in_placeE,(_ZN34_INTERNAL_91f909e9_4_k_cu_3dd2ff8e4cuda3std6ranges3__45__cpo9iter_moveE - _ZN34_INTERNAL_91f909e9_4_k_cu_3dd2ff8e4cuda3std3__48in_placeE)
_ZN34_INTERNAL_91f909e9_4_k_cu_3dd2ff8e4cuda3std3__48in_placeE:
	.zero		1
	.type		_ZN34_INTERNAL_91f909e9_4_k_cu_3dd2ff8e4cuda3std6ranges3__45__cpo9iter_moveE,@object
	.size		_ZN34_INTERNAL_91f909e9_4_k_cu_3dd2ff8e4cuda3std6ranges3__45__cpo9iter_moveE,(_ZN34_INTERNAL_91f909e9_4_k_cu_3dd2ff8e4cuda3std3__45__cpo5beginE - _ZN34_INTERNAL_91f909e9_4_k_cu_3dd2ff8e4cuda3std6ranges3__45__cpo9iter_moveE)
_ZN34_INTERNAL_91f909e9_4_k_cu_3dd2ff8e4cuda3std6ranges3__45__cpo9iter_moveE:
	.zero		1
	.type		_ZN34_INTERNAL_91f909e9_4_k_cu_3dd2ff8e4cuda3std3__45__cpo5beginE,@object
	.size		_ZN34_INTERNAL_91f909e9_4_k_cu_3dd2ff8e4cuda3std3__45__cpo5beginE,(_ZN34_INTERNAL_91f909e9_4_k_cu_3dd2ff8e4cuda3std3__436_GLOBAL__N__91f909e9_4_k_cu_3dd2ff8e6ignoreE - _ZN34_INTERNAL_91f909e9_4_k_cu_3dd2ff8e4cuda3std3__45__cpo5beginE)
_ZN34_INTERNAL_91f909e9_4_k_cu_3dd2ff8e4cuda3std3__45__cpo5beginE:
	.zero		1
	.type		_ZN34_INTERNAL_91f909e9_4_k_cu_3dd2ff8e4cuda3std3__436_GLOBAL__N__91f909e9_4_k_cu_3dd2ff8e6ignoreE,@object
	.size		_ZN34_INTERNAL_91f909e9_4_k_cu_3dd2ff8e4cuda3std3__436_GLOBAL__N__91f909e9_4_k_cu_3dd2ff8e6ignoreE,(_ZN34_INTERNAL_91f909e9_4_k_cu_3dd2ff8e4cute7productE - _ZN34_INTERNAL_91f909e9_4_k_cu_3dd2ff8e4cuda3std3__436_GLOBAL__N__91f909e9_4_k_cu_3dd2ff8e6ignoreE)
_ZN34_INTERNAL_91f909e9_4_k_cu_3dd2ff8e4cuda3std3__436_GLOBAL__N__91f909e9_4_k_cu_3dd2ff8e6ignoreE:
	.zero		1
	.type		_ZN34_INTERNAL_91f909e9_4_k_cu_3dd2ff8e4cute7productE,@object
	.size		_ZN34_INTERNAL_91f909e9_4_k_cu_3dd2ff8e4cute7productE,(_ZN34_INTERNAL_91f909e9_4_k_cu_3dd2ff8e4cuda3std3__45__cpo3endE - _ZN34_INTERNAL_91f909e9_4_k_cu_3dd2ff8e4cute7productE)
_ZN34_INTERNAL_91f909e9_4_k_cu_3dd2ff8e4cute7productE:
	.zero		1
	.type		_ZN34_INTERNAL_91f909e9_4_k_cu_3dd2ff8e4cuda3std3__45__cpo3endE,@object
	.size		_ZN34_INTERNAL_91f909e9_4_k_cu_3dd2ff8e4cuda3std3__45__cpo3endE,(_ZN34_INTERNAL_91f909e9_4_k_cu_3dd2ff8e4cuda3std3__419piecewise_constructE - _ZN34_INTERNAL_91f909e9_4_k_cu_3dd2ff8e4cuda3std3__45__cpo3endE)
_ZN34_INTERNAL_91f909e9_4_k_cu_3dd2ff8e4cuda3std3__45__cpo3endE:
	.zero		1
	.type		_ZN34_INTERNAL_91f909e9_4_k_cu_3dd2ff8e4cuda3std3__419piecewise_constructE,@object
	.size		_ZN34_INTERNAL_91f909e9_4_k_cu_3dd2ff8e4cuda3std3__419piecewise_constructE,(_ZN34_INTERNAL_91f909e9_4_k_cu_3dd2ff8e4cuda3std3__45__cpo4cendE - _ZN34_INTERNAL_91f909e9_4_k_cu_3dd2ff8e4cuda3std3__419piecewise_constructE)
_ZN34_INTERNAL_91f909e9_4_k_cu_3dd2ff8e4cuda3std3__419piecewise_constructE:
	.zero		1
	.type		_ZN34_INTERNAL_91f909e9_4_k_cu_3dd2ff8e4cuda3std3__45__cpo4cendE,@object
	.size		_ZN34_INTERNAL_91f909e9_4_k_cu_3dd2ff8e4cuda3std3__45__cpo4cendE,(_ZN34_INTERNAL_91f909e9_4_k_cu_3dd2ff8e4cuda3std6ranges3__45__cpo4swapE - _ZN34_INTERNAL_91f909e9_4_k_cu_3dd2ff8e4cuda3std3__45__cpo4cendE)
_ZN34_INTERNAL_91f909e9_4_k_cu_3dd2ff8e4cuda3std3__45__cpo4cendE:
	.zero		1
	.type		_ZN34_INTERNAL_91f909e9_4_k_cu_3dd2ff8e4cuda3std6ranges3__45__cpo4swapE,@object
	.size		_ZN34_INTERNAL_91f909e9_4_k_cu_3dd2ff8e4cuda3std6ranges3__45__cpo4swapE,(.L_7 - _ZN34_INTERNAL_91f909e9_4_k_cu_3dd2ff8e4cuda3std6ranges3__45__cpo4swapE)
_ZN34_INTERNAL_91f909e9_4_k_cu_3dd2ff8e4cuda3std6ranges3__45__cpo4swapE:
	.zero		1
.L_7:


//--------------------- .nv.shared._Z20ReferenceSyrk_kerneliidPKdidPdi --------------------------
	.section	.nv.shared._Z20ReferenceSyrk_kerneliidPKdidPdi,"aw",@nobits
	.sectionflags	@""
	.align	16
	.zero		1024


//--------------------- .nv.shared._Z23InitializeMatrix_kernelPdiiii --------------------------
	.section	.nv.shared._Z23InitializeMatrix_kernelPdiiii,"aw",@nobits
	.sectionflags	@""
	.align	16
	.zero		1024


//--------------------- .nv.constant0._ZN7cutlass6KernelINS_4gemm6kernel14RankKUniversalINS1_11threadblock13MmaMultistageINS1_9GemmShapeILi16ELi32ELi16EEENS_9transform11threadblock28PredicatedTileAccessIteratorINS_11MatrixShapeILi16ELi16EEEdNS_6layout11ColumnMajorELi1ENS8_31PitchLinearWarpStripedThreadMapINS_16PitchLinearShapeILi16ELi16EEELi64ENSG_ILi16ELi2EEELi1EEENS_5ArrayIdLi1ELb1EEELb0ENSD_9NoPermuteEEENS9_25RegularTileAccessIteratorISC_dNSD_43ColumnMajorTensorOpMultiplicandCongruous64bELi1ESJ_Li8EEELNS_4arch14CacheOperation4KindE0ENSA_INSB_ILi16ELi32EEEdNSD_8RowMajorELi0ENSF_INSG_ILi32ELi16EEELi64ESI_Li1EEESL_Lb0ESM_EENSO_ISU_dNSD_40RowMajorTensorOpMultiplicandCongruous64bELi0ESX_Li8EEELST_0EdSV_NS4_9MmaPolicyINS1_4warp11MmaTensorOpINS6_ILi16ELi16ELi16EEEdSP_dSZ_dSV_NS12_17MmaTensorOpPolicyINSR_3MmaINS6_ILi8ELi8ELi4EEELi32EdSV_dSE_dSV_NSR_13OpMultiplyAddEEENSB_ILi1ELi1EEEEELi1ELb0EbEENSB_ILi0ELi0EEES1D_Li1EEELi5ELNS1_23SharedMemoryClearOptionE0EbEENS_8epilogue11threadblock8EpilogueIS7_S1C_Li1ENS1I_27PredicatedTileIteratorBlas3INS1I_26OutputTileOptimalThreadMapINS1I_15OutputTileShapeILi32ELi8ELi1ELi1ELi1EEENS1M_ILi1ELi2ELi1ELi1ELi2EEELi64ELi1ELi64EEEdLNS_8BlasModeE1EEENS1H_4warp24FragmentIteratorTensorOpIS14_S17_dNSK_IdLi2ELb1EEESV_EENS1S_20TileIteratorTensorOpIS14_S17_dSV_EENS1I_18SharedLoadIteratorINS1P_18CompactedThreadMapEdLi8EEENS1H_6thread17LinearCombinationIdLi1EddLNS21_9ScaleType4KindE0ELNS_15FloatRoundStyleE2EdEENSB_ILi0ELi4EEELi1ELi1EEENS4_30GemmIdentityThreadblockSwizzleILi8EEELNS_8FillModeE2EEEEEvNT_6ParamsE --------------------------
	.section	.nv.constant0._ZN7cutlass6KernelINS_4gemm6kernel14RankKUniversalINS1_11threadblock13MmaMultistageINS1_9GemmShapeILi16ELi32ELi16EEENS_9transform11threadblock28PredicatedTileAccessIteratorINS_11MatrixShapeILi16ELi16EEEdNS_6layout11ColumnMajorELi1ENS8_31PitchLinearWarpStripedThreadMapINS_16PitchLinearShapeILi16ELi16EEELi64ENSG_ILi16ELi2EEELi1EEENS_5ArrayIdLi1ELb1EEELb0ENSD_9NoPermuteEEENS9_25RegularTileAccessIteratorISC_dNSD_43ColumnMajorTensorOpMultiplicandCongruous64bELi1ESJ_Li8EEELNS_4arch14CacheOperation4KindE0ENSA_INSB_ILi16ELi32EEEdNSD_8RowMajorELi0ENSF_INSG_ILi32ELi16EEELi64ESI_Li1EEESL_Lb0ESM_EENSO_ISU_dNSD_40RowMajorTensorOpMultiplicandCongruous64bELi0ESX_Li8EEELST_0EdSV_NS4_9MmaPolicyINS1_4warp11MmaTensorOpINS6_ILi16ELi16ELi16EEEdSP_dSZ_dSV_NS12_17MmaTensorOpPolicyINSR_3MmaINS6_ILi8ELi8ELi4EEELi32EdSV_dSE_dSV_NSR_13OpMultiplyAddEEENSB_ILi1ELi1EEEEELi1ELb0EbEENSB_ILi0ELi0EEES1D_Li1EEELi5ELNS1_23SharedMemoryClearOptionE0EbEENS_8epilogue11threadblock8EpilogueIS7_S1C_Li1ENS1I_27PredicatedTileIteratorBlas3INS1I_26OutputTileOptimalThreadMapINS1I_15OutputTileShapeILi32ELi8ELi1ELi1ELi1EEENS1M_ILi1ELi2ELi1ELi1ELi2EEELi64ELi1ELi64EEEdLNS_8BlasModeE1EEENS1H_4warp24FragmentIteratorTensorOpIS14_S17_dNSK_IdLi2ELb1EEESV_EENS1S_20TileIteratorTensorOpIS14_S17_dSV_EENS1I_18SharedLoadIteratorINS1P_18CompactedThreadMapEdLi8EEENS1H_6thread17LinearCombinationIdLi1EddLNS21_9ScaleType4KindE0ELNS_15FloatRoundStyleE2EdEENSB_ILi0ELi4EEELi1ELi1EEENS4_30GemmIdentityThreadblockSwizzleILi8EEELNS_8FillModeE2EEEEEvNT_6ParamsE,"a",@progbits
	.sectionflags	@""
	.align	4
.nv.constant0._ZN7cutlass6KernelINS_4gemm6kernel14RankKUniversalINS1_11threadblock13MmaMultistageINS1_9GemmShapeILi16ELi32ELi16EEENS_9transform11threadblock28PredicatedTileAccessIteratorINS_11MatrixShapeILi16ELi16EEEdNS_6layout11ColumnMajorELi1ENS8_31PitchLinearWarpStripedThreadMapINS_16PitchLinearShapeILi16ELi16EEELi64ENSG_ILi16ELi2EEELi1EEENS_5ArrayIdLi1ELb1EEELb0ENSD_9NoPermuteEEENS9_25RegularTileAccessIteratorISC_dNSD_43ColumnMajorTensorOpMultiplicandCongruous64bELi1ESJ_Li8EEELNS_4arch14CacheOperation4KindE0ENSA_INSB_ILi16ELi32EEEdNSD_8RowMajorELi0ENSF_INSG_ILi32ELi16EEELi64ESI_Li1EEESL_Lb0ESM_EENSO_ISU_dNSD_40RowMajorTensorOpMultiplicandCongruous64bELi0ESX_Li8EEELST_0EdSV_NS4_9MmaPolicyINS1_4warp11MmaTensorOpINS6_ILi16ELi16ELi16EEEdSP_dSZ_dSV_NS12_17MmaTensorOpPolicyINSR_3MmaINS6_ILi8ELi8ELi4EEELi32EdSV_dSE_dSV_NSR_13OpMultiplyAddEEENSB_ILi1ELi1EEEEELi1ELb0EbEENSB_ILi0ELi0EEES1D_Li1EEELi5ELNS1_23SharedMemoryClearOptionE0EbEENS_8epilogue11threadblock8EpilogueIS7_S1C_Li1ENS1I_27PredicatedTileIteratorBlas3INS1I_26OutputTileOptimalThreadMapINS1I_15OutputTileShapeILi32ELi8ELi1ELi1ELi1EEENS1M_ILi1ELi2ELi1ELi1ELi2EEELi64ELi1ELi64EEEdLNS_8BlasModeE1EEENS1H_4warp24FragmentIteratorTensorOpIS14_S17_dNSK_IdLi2ELb1EEESV_EENS1S_20TileIteratorTensorOpIS14_S17_dSV_EENS1I_18SharedLoadIteratorINS1P_18CompactedThreadMapEdLi8EEENS1H_6thread17LinearCombinationIdLi1EddLNS21_9ScaleType4KindE0ELNS_15FloatRoundStyleE2EdEENSB_ILi0ELi4EEELi1ELi1EEENS4_30GemmIdentityThreadblockSwizzleILi8EEELNS_8FillModeE2EEEEEvNT_6ParamsE:
	.zero		1264


//--------------------- .nv.constant0._Z20ReferenceSyrk_kerneliidPKdidPdi --------------------------
	.section	.nv.constant0._Z20ReferenceSyrk_kerneliidPKdidPdi,"a",@progbits
	.sectionflags	@""
	.align	4
.nv.constant0._Z20ReferenceSyrk_kerneliidPKdidPdi:
	.zero		948


//--------------------- .nv.constant0._Z23InitializeMatrix_kernelPdiiii --------------------------
	.section	.nv.constant0._Z23InitializeMatrix_kernelPdiiii,"a",@progbits
	.sectionflags	@""
	.align	4
.nv.constant0._Z23InitializeMatrix_kernelPdiiii:
	.zero		920


//--------------------- SYMBOLS --------------------------

	.type		.nv.reservedSmem.offset0,@object
	.size		.nv.reservedSmem.offset0,0x4
	.type		.nv.reservedSmem.cap,@object
	.size		.nv.reservedSmem.cap,0x4
